//
// Generated by NVIDIA NVVM Compiler
//
// Compiler Build ID: CL-36424714
// Cuda compilation tools, release 13.0, V13.0.88
// Based on NVVM 20.0.0
//

.version 9.0
.target sm_100
.address_size 64

	// .globl	_Z14copy_kernel_r4PKfPfiiiii

.visible .entry _Z14copy_kernel_r4PKfPfiiiii(
	.param .u64 .ptr .align 1 _Z14copy_kernel_r4PKfPfiiiii_param_0,
	.param .u64 .ptr .align 1 _Z14copy_kernel_r4PKfPfiiiii_param_1,
	.param .u32 _Z14copy_kernel_r4PKfPfiiiii_param_2,
	.param .u32 _Z14copy_kernel_r4PKfPfiiiii_param_3,
	.param .u32 _Z14copy_kernel_r4PKfPfiiiii_param_4,
	.param .u32 _Z14copy_kernel_r4PKfPfiiiii_param_5,
	.param .u32 _Z14copy_kernel_r4PKfPfiiiii_param_6
)
{
	.reg .pred 	%p<16>;
	.reg .b32 	%r<49>;
	.reg .b32 	%f<35>;
	.reg .b64 	%rd<109>;

	ld.param.u64 	%rd27, [_Z14copy_kernel_r4PKfPfiiiii_param_0];
	ld.param.u64 	%rd28, [_Z14copy_kernel_r4PKfPfiiiii_param_1];
	ld.param.u32 	%r27, [_Z14copy_kernel_r4PKfPfiiiii_param_2];
	ld.param.u32 	%r28, [_Z14copy_kernel_r4PKfPfiiiii_param_3];
	ld.param.u32 	%r29, [_Z14copy_kernel_r4PKfPfiiiii_param_4];
	ld.param.u32 	%r30, [_Z14copy_kernel_r4PKfPfiiiii_param_6];
	cvta.to.global.u64 	%rd1, %rd28;
	cvta.to.global.u64 	%rd2, %rd27;
	mov.u32 	%r1, %tid.x;
	mov.u32 	%r31, %ctaid.x;
	mul.lo.s32 	%r32, %r29, %r31;
	mul.lo.s32 	%r33, %r32, %r30;
	add.s32 	%r2, %r33, %r1;
	mul.wide.s32 	%rd101, %r2, 4;
	add.s64 	%rd102, %rd2, %rd101;
	add.s64 	%rd103, %rd1, %rd101;
	setp.eq.s32 	%p1, %r33, %r28;
	@%p1 bra 	$L__BB0_15;
	setp.lt.s32 	%p2, %r30, 1;
	@%p2 bra 	$L__BB0_22;
	and.b32  	%r3, %r30, 15;
	setp.lt.u32 	%p3, %r30, 16;
	@%p3 bra 	$L__BB0_6;
	mul.wide.s32 	%rd6, %r29, 64;
	and.b32  	%r34, %r30, 2147483632;
	neg.s32 	%r42, %r34;
	mul.wide.s32 	%rd7, %r29, 4;
$L__BB0_4:
	.pragma "nounroll";
	add.s64 	%rd30, %rd2, %rd101;
	add.s64 	%rd31, %rd1, %rd101;
	ld.global.nc.f32 	%f1, [%rd30];
	st.global.f32 	[%rd31], %f1;
	add.s64 	%rd32, %rd30, %rd7;
	ld.global.nc.f32 	%f2, [%rd32];
	add.s64 	%rd33, %rd31, %rd7;
	st.global.f32 	[%rd33], %f2;
	add.s64 	%rd34, %rd32, %rd7;
	ld.global.nc.f32 	%f3, [%rd34];
	add.s64 	%rd35, %rd33, %rd7;
	st.global.f32 	[%rd35], %f3;
	add.s64 	%rd36, %rd34, %rd7;
	ld.global.nc.f32 	%f4, [%rd36];
	add.s64 	%rd37, %rd35, %rd7;
	st.global.f32 	[%rd37], %f4;
	add.s64 	%rd38, %rd36, %rd7;
	ld.global.nc.f32 	%f5, [%rd38];
	add.s64 	%rd39, %rd37, %rd7;
	st.global.f32 	[%rd39], %f5;
	add.s64 	%rd40, %rd38, %rd7;
	ld.global.nc.f32 	%f6, [%rd40];
	add.s64 	%rd41, %rd39, %rd7;
	st.global.f32 	[%rd41], %f6;
	add.s64 	%rd42, %rd40, %rd7;
	ld.global.nc.f32 	%f7, [%rd42];
	add.s64 	%rd43, %rd41, %rd7;
	st.global.f32 	[%rd43], %f7;
	add.s64 	%rd44, %rd42, %rd7;
	ld.global.nc.f32 	%f8, [%rd44];
	add.s64 	%rd45, %rd43, %rd7;
	st.global.f32 	[%rd45], %f8;
	add.s64 	%rd46, %rd44, %rd7;
	ld.global.nc.f32 	%f9, [%rd46];
	add.s64 	%rd47, %rd45, %rd7;
	st.global.f32 	[%rd47], %f9;
	add.s64 	%rd48, %rd46, %rd7;
	ld.global.nc.f32 	%f10, [%rd48];
	add.s64 	%rd49, %rd47, %rd7;
	st.global.f32 	[%rd49], %f10;
	add.s64 	%rd50, %rd48, %rd7;
	ld.global.nc.f32 	%f11, [%rd50];
	add.s64 	%rd51, %rd49, %rd7;
	st.global.f32 	[%rd51], %f11;
	add.s64 	%rd52, %rd50, %rd7;
	ld.global.nc.f32 	%f12, [%rd52];
	add.s64 	%rd53, %rd51, %rd7;
	st.global.f32 	[%rd53], %f12;
	add.s64 	%rd54, %rd52, %rd7;
	ld.global.nc.f32 	%f13, [%rd54];
	add.s64 	%rd55, %rd53, %rd7;
	st.global.f32 	[%rd55], %f13;
	add.s64 	%rd56, %rd54, %rd7;
	ld.global.nc.f32 	%f14, [%rd56];
	add.s64 	%rd57, %rd55, %rd7;
	st.global.f32 	[%rd57], %f14;
	add.s64 	%rd58, %rd56, %rd7;
	ld.global.nc.f32 	%f15, [%rd58];
	add.s64 	%rd59, %rd57, %rd7;
	st.global.f32 	[%rd59], %f15;
	add.s64 	%rd60, %rd58, %rd7;
	ld.global.nc.f32 	%f16, [%rd60];
	add.s64 	%rd61, %rd59, %rd7;
	st.global.f32 	[%rd61], %f16;
	add.s64 	%rd101, %rd101, %rd6;
	add.s32 	%r42, %r42, 16;
	setp.eq.s32 	%p4, %r42, 0;
	@%p4 bra 	$L__BB0_5;
	bra.uni 	$L__BB0_4;
$L__BB0_5:
	add.s64 	%rd102, %rd2, %rd101;
	add.s64 	%rd103, %rd1, %rd101;
$L__BB0_6:
	setp.eq.s32 	%p5, %r3, 0;
	@%p5 bra 	$L__BB0_22;
	and.b32  	%r22, %r30, 7;
	setp.lt.u32 	%p6, %r3, 8;
	@%p6 bra 	$L__BB0_9;
	ld.global.nc.f32 	%f17, [%rd102];
	st.global.f32 	[%rd103], %f17;
	mul.wide.s32 	%rd62, %r29, 4;
	add.s64 	%rd63, %rd102, %rd62;
	add.s64 	%rd64, %rd103, %rd62;
	ld.global.nc.f32 	%f18, [%rd63];
	st.global.f32 	[%rd64], %f18;
	add.s64 	%rd65, %rd63, %rd62;
	add.s64 	%rd66, %rd64, %rd62;
	ld.global.nc.f32 	%f19, [%rd65];
	st.global.f32 	[%rd66], %f19;
	add.s64 	%rd67, %rd65, %rd62;
	add.s64 	%rd68, %rd66, %rd62;
	ld.global.nc.f32 	%f20, [%rd67];
	st.global.f32 	[%rd68], %f20;
	add.s64 	%rd69, %rd67, %rd62;
	add.s64 	%rd70, %rd68, %rd62;
	ld.global.nc.f32 	%f21, [%rd69];
	st.global.f32 	[%rd70], %f21;
	add.s64 	%rd71, %rd69, %rd62;
	add.s64 	%rd72, %rd70, %rd62;
	ld.global.nc.f32 	%f22, [%rd71];
	st.global.f32 	[%rd72], %f22;
	add.s64 	%rd73, %rd71, %rd62;
	add.s64 	%rd74, %rd72, %rd62;
	ld.global.nc.f32 	%f23, [%rd73];
	st.global.f32 	[%rd74], %f23;
	add.s64 	%rd75, %rd73, %rd62;
	add.s64 	%rd76, %rd74, %rd62;
	ld.global.nc.f32 	%f24, [%rd75];
	st.global.f32 	[%rd76], %f24;
	add.s64 	%rd102, %rd75, %rd62;
	add.s64 	%rd103, %rd76, %rd62;
$L__BB0_9:
	setp.eq.s32 	%p7, %r22, 0;
	@%p7 bra 	$L__BB0_22;
	and.b32  	%r23, %r30, 3;
	setp.lt.u32 	%p8, %r22, 4;
	@%p8 bra 	$L__BB0_12;
	ld.global.nc.f32 	%f25, [%rd102];
	st.global.f32 	[%rd103], %f25;
	mul.wide.s32 	%rd77, %r29, 4;
	add.s64 	%rd78, %rd102, %rd77;
	add.s64 	%rd79, %rd103, %rd77;
	ld.global.nc.f32 	%f26, [%rd78];
	st.global.f32 	[%rd79], %f26;
	add.s64 	%rd80, %rd78, %rd77;
	add.s64 	%rd81, %rd79, %rd77;
	ld.global.nc.f32 	%f27, [%rd80];
	st.global.f32 	[%rd81], %f27;
	add.s64 	%rd82, %rd80, %rd77;
	add.s64 	%rd83, %rd81, %rd77;
	ld.global.nc.f32 	%f28, [%rd82];
	st.global.f32 	[%rd83], %f28;
	add.s64 	%rd102, %rd82, %rd77;
	add.s64 	%rd103, %rd83, %rd77;
$L__BB0_12:
	setp.eq.s32 	%p9, %r23, 0;
	@%p9 bra 	$L__BB0_22;
	mul.wide.s32 	%rd24, %r29, 4;
	neg.s32 	%r48, %r23;
	mov.b64 	%rd108, 0;
$L__BB0_14:
	.pragma "nounroll";
	add.s64 	%rd85, %rd102, %rd108;
	add.s64 	%rd86, %rd103, %rd108;
	ld.global.nc.f32 	%f29, [%rd85];
	st.global.f32 	[%rd86], %f29;
	add.s64 	%rd108, %rd108, %rd24;
	add.s32 	%r48, %r48, 1;
	setp.ne.s32 	%p10, %r48, 0;
	@%p10 bra 	$L__BB0_14;
	bra.uni 	$L__BB0_22;
$L__BB0_15:
	add.s32 	%r35, %r1, %r28;
	sub.s32 	%r5, %r27, %r35;
	setp.lt.s32 	%p11, %r5, 1;
	@%p11 bra 	$L__BB0_22;
	max.s32 	%r37, %r29, %r5;
	add.s32 	%r38, %r37, -1;
	div.u32 	%r39, %r38, %r29;
	add.s32 	%r6, %r39, 1;
	and.b32  	%r7, %r6, 3;
	setp.lt.u32 	%p12, %r39, 3;
	mov.b32 	%r45, 0;
	@%p12 bra 	$L__BB0_19;
	and.b32  	%r41, %r6, -4;
	shl.b32 	%r8, %r29, 2;
	neg.s32 	%r43, %r41;
	mov.b32 	%r45, 0;
	mul.wide.s32 	%rd90, %r29, 4;
$L__BB0_18:
	.pragma "nounroll";
	mul.wide.s32 	%rd87, %r45, 4;
	add.s64 	%rd88, %rd102, %rd87;
	ld.global.nc.f32 	%f30, [%rd88];
	add.s64 	%rd89, %rd103, %rd87;
	st.global.f32 	[%rd89], %f30;
	add.s64 	%rd91, %rd88, %rd90;
	ld.global.nc.f32 	%f31, [%rd91];
	add.s64 	%rd92, %rd89, %rd90;
	st.global.f32 	[%rd92], %f31;
	add.s64 	%rd93, %rd91, %rd90;
	ld.global.nc.f32 	%f32, [%rd93];
	add.s64 	%rd94, %rd92, %rd90;
	st.global.f32 	[%rd94], %f32;
	add.s64 	%rd95, %rd93, %rd90;
	ld.global.nc.f32 	%f33, [%rd95];
	add.s64 	%rd96, %rd94, %rd90;
	st.global.f32 	[%rd96], %f33;
	add.s32 	%r45, %r45, %r8;
	add.s32 	%r43, %r43, 4;
	setp.ne.s32 	%p13, %r43, 0;
	@%p13 bra 	$L__BB0_18;
$L__BB0_19:
	setp.eq.s32 	%p14, %r7, 0;
	@%p14 bra 	$L__BB0_22;
	mul.wide.s32 	%rd97, %r2, 4;
	add.s64 	%rd10, %rd1, %rd97;
	add.s64 	%rd11, %rd2, %rd97;
	neg.s32 	%r46, %r7;
$L__BB0_21:
	.pragma "nounroll";
	mul.wide.s32 	%rd98, %r45, 4;
	add.s64 	%rd99, %rd10, %rd98;
	add.s64 	%rd100, %rd11, %rd98;
	ld.global.nc.f32 	%f34, [%rd100];
	st.global.f32 	[%rd99], %f34;
	add.s32 	%r45, %r45, %r29;
	add.s32 	%r46, %r46, 1;
	setp.eq.s32 	%p15, %r46, 0;
	@%p15 bra 	$L__BB0_22;
	bra.uni 	$L__BB0_21;
$L__BB0_22:
	ret;

}
	// .globl	_Z14copy_kernel_r8PKdPdiiiii
.visible .entry _Z14copy_kernel_r8PKdPdiiiii(
	.param .u64 .ptr .align 1 _Z14copy_kernel_r8PKdPdiiiii_param_0,
	.param .u64 .ptr .align 1 _Z14copy_kernel_r8PKdPdiiiii_param_1,
	.param .u32 _Z14copy_kernel_r8PKdPdiiiii_param_2,
	.param .u32 _Z14copy_kernel_r8PKdPdiiiii_param_3,
	.param .u32 _Z14copy_kernel_r8PKdPdiiiii_param_4,
	.param .u32 _Z14copy_kernel_r8PKdPdiiiii_param_5,
	.param .u32 _Z14copy_kernel_r8PKdPdiiiii_param_6
)
{
	.reg .pred 	%p<16>;
	.reg .b32 	%r<49>;
	.reg .b64 	%rd<109>;
	.reg .b64 	%fd<35>;

	ld.param.u64 	%rd27, [_Z14copy_kernel_r8PKdPdiiiii_param_0];
	ld.param.u64 	%rd28, [_Z14copy_kernel_r8PKdPdiiiii_param_1];
	ld.param.u32 	%r27, [_Z14copy_kernel_r8PKdPdiiiii_param_2];
	ld.param.u32 	%r28, [_Z14copy_kernel_r8PKdPdiiiii_param_3];
	ld.param.u32 	%r29, [_Z14copy_kernel_r8PKdPdiiiii_param_4];
	ld.param.u32 	%r30, [_Z14copy_kernel_r8PKdPdiiiii_param_6];
	cvta.to.global.u64 	%rd1, %rd28;
	cvta.to.global.u64 	%rd2, %rd27;
	mov.u32 	%r1, %tid.x;
	mov.u32 	%r31, %ctaid.x;
	mul.lo.s32 	%r32, %r29, %r31;
	mul.lo.s32 	%r33, %r32, %r30;
	add.s32 	%r2, %r33, %r1;
	mul.wide.s32 	%rd101, %r2, 8;
	add.s64 	%rd102, %rd2, %rd101;
	add.s64 	%rd103, %rd1, %rd101;
	setp.eq.s32 	%p1, %r33, %r28;
	@%p1 bra 	$L__BB1_15;
	setp.lt.s32 	%p2, %r30, 1;
	@%p2 bra 	$L__BB1_22;
	and.b32  	%r3, %r30, 15;
	setp.lt.u32 	%p3, %r30, 16;
	@%p3 bra 	$L__BB1_6;
	mul.wide.s32 	%rd6, %r29, 128;
	and.b32  	%r34, %r30, 2147483632;
	neg.s32 	%r42, %r34;
	mul.wide.s32 	%rd7, %r29, 8;
$L__BB1_4:
	.pragma "nounroll";
	add.s64 	%rd30, %rd2, %rd101;
	add.s64 	%rd31, %rd1, %rd101;
	ld.global.nc.f64 	%fd1, [%rd30];
	st.global.f64 	[%rd31], %fd1;
	add.s64 	%rd32, %rd30, %rd7;
	ld.global.nc.f64 	%fd2, [%rd32];
	add.s64 	%rd33, %rd31, %rd7;
	st.global.f64 	[%rd33], %fd2;
	add.s64 	%rd34, %rd32, %rd7;
	ld.global.nc.f64 	%fd3, [%rd34];
	add.s64 	%rd35, %rd33, %rd7;
	st.global.f64 	[%rd35], %fd3;
	add.s64 	%rd36, %rd34, %rd7;
	ld.global.nc.f64 	%fd4, [%rd36];
	add.s64 	%rd37, %rd35, %rd7;
	st.global.f64 	[%rd37], %fd4;
	add.s64 	%rd38, %rd36, %rd7;
	ld.global.nc.f64 	%fd5, [%rd38];
	add.s64 	%rd39, %rd37, %rd7;
	st.global.f64 	[%rd39], %fd5;
	add.s64 	%rd40, %rd38, %rd7;
	ld.global.nc.f64 	%fd6, [%rd40];
	add.s64 	%rd41, %rd39, %rd7;
	st.global.f64 	[%rd41], %fd6;
	add.s64 	%rd42, %rd40, %rd7;
	ld.global.nc.f64 	%fd7, [%rd42];
	add.s64 	%rd43, %rd41, %rd7;
	st.global.f64 	[%rd43], %fd7;
	add.s64 	%rd44, %rd42, %rd7;
	ld.global.nc.f64 	%fd8, [%rd44];
	add.s64 	%rd45, %rd43, %rd7;
	st.global.f64 	[%rd45], %fd8;
	add.s64 	%rd46, %rd44, %rd7;
	ld.global.nc.f64 	%fd9, [%rd46];
	add.s64 	%rd47, %rd45, %rd7;
	st.global.f64 	[%rd47], %fd9;
	add.s64 	%rd48, %rd46, %rd7;
	ld.global.nc.f64 	%fd10, [%rd48];
	add.s64 	%rd49, %rd47, %rd7;
	st.global.f64 	[%rd49], %fd10;
	add.s64 	%rd50, %rd48, %rd7;
	ld.global.nc.f64 	%fd11, [%rd50];
	add.s64 	%rd51, %rd49, %rd7;
	st.global.f64 	[%rd51], %fd11;
	add.s64 	%rd52, %rd50, %rd7;
	ld.global.nc.f64 	%fd12, [%rd52];
	add.s64 	%rd53, %rd51, %rd7;
	st.global.f64 	[%rd53], %fd12;
	add.s64 	%rd54, %rd52, %rd7;
	ld.global.nc.f64 	%fd13, [%rd54];
	add.s64 	%rd55, %rd53, %rd7;
	st.global.f64 	[%rd55], %fd13;
	add.s64 	%rd56, %rd54, %rd7;
	ld.global.nc.f64 	%fd14, [%rd56];
	add.s64 	%rd57, %rd55, %rd7;
	st.global.f64 	[%rd57], %fd14;
	add.s64 	%rd58, %rd56, %rd7;
	ld.global.nc.f64 	%fd15, [%rd58];
	add.s64 	%rd59, %rd57, %rd7;
	st.global.f64 	[%rd59], %fd15;
	add.s64 	%rd60, %rd58, %rd7;
	ld.global.nc.f64 	%fd16, [%rd60];
	add.s64 	%rd61, %rd59, %rd7;
	st.global.f64 	[%rd61], %fd16;
	add.s64 	%rd101, %rd101, %rd6;
	add.s32 	%r42, %r42, 16;
	setp.eq.s32 	%p4, %r42, 0;
	@%p4 bra 	$L__BB1_5;
	bra.uni 	$L__BB1_4;
$L__BB1_5:
	add.s64 	%rd102, %rd2, %rd101;
	add.s64 	%rd103, %rd1, %rd101;
$L__BB1_6:
	setp.eq.s32 	%p5, %r3, 0;
	@%p5 bra 	$L__BB1_22;
	and.b32  	%r22, %r30, 7;
	setp.lt.u32 	%p6, %r3, 8;
	@%p6 bra 	$L__BB1_9;
	ld.global.nc.f64 	%fd17, [%rd102];
	st.global.f64 	[%rd103], %fd17;
	mul.wide.s32 	%rd62, %r29, 8;
	add.s64 	%rd63, %rd102, %rd62;
	add.s64 	%rd64, %rd103, %rd62;
	ld.global.nc.f64 	%fd18, [%rd63];
	st.global.f64 	[%rd64], %fd18;
	add.s64 	%rd65, %rd63, %rd62;
	add.s64 	%rd66, %rd64, %rd62;
	ld.global.nc.f64 	%fd19, [%rd65];
	st.global.f64 	[%rd66], %fd19;
	add.s64 	%rd67, %rd65, %rd62;
	add.s64 	%rd68, %rd66, %rd62;
	ld.global.nc.f64 	%fd20, [%rd67];
	st.global.f64 	[%rd68], %fd20;
	add.s64 	%rd69, %rd67, %rd62;
	add.s64 	%rd70, %rd68, %rd62;
	ld.global.nc.f64 	%fd21, [%rd69];
	st.global.f64 	[%rd70], %fd21;
	add.s64 	%rd71, %rd69, %rd62;
	add.s64 	%rd72, %rd70, %rd62;
	ld.global.nc.f64 	%fd22, [%rd71];
	st.global.f64 	[%rd72], %fd22;
	add.s64 	%rd73, %rd71, %rd62;
	add.s64 	%rd74, %rd72, %rd62;
	ld.global.nc.f64 	%fd23, [%rd73];
	st.global.f64 	[%rd74], %fd23;
	add.s64 	%rd75, %rd73, %rd62;
	add.s64 	%rd76, %rd74, %rd62;
	ld.global.nc.f64 	%fd24, [%rd75];
	st.global.f64 	[%rd76], %fd24;
	add.s64 	%rd102, %rd75, %rd62;
	add.s64 	%rd103, %rd76, %rd62;
$L__BB1_9:
	setp.eq.s32 	%p7, %r22, 0;
	@%p7 bra 	$L__BB1_22;
	and.b32  	%r23, %r30, 3;
	setp.lt.u32 	%p8, %r22, 4;
	@%p8 bra 	$L__BB1_12;
	ld.global.nc.f64 	%fd25, [%rd102];
	st.global.f64 	[%rd103], %fd25;
	mul.wide.s32 	%rd77, %r29, 8;
	add.s64 	%rd78, %rd102, %rd77;
	add.s64 	%rd79, %rd103, %rd77;
	ld.global.nc.f64 	%fd26, [%rd78];
	st.global.f64 	[%rd79], %fd26;
	add.s64 	%rd80, %rd78, %rd77;
	add.s64 	%rd81, %rd79, %rd77;
	ld.global.nc.f64 	%fd27, [%rd80];
	st.global.f64 	[%rd81], %fd27;
	add.s64 	%rd82, %rd80, %rd77;
	add.s64 	%rd83, %rd81, %rd77;
	ld.global.nc.f64 	%fd28, [%rd82];
	st.global.f64 	[%rd83], %fd28;
	add.s64 	%rd102, %rd82, %rd77;
	add.s64 	%rd103, %rd83, %rd77;
$L__BB1_12:
	setp.eq.s32 	%p9, %r23, 0;
	@%p9 bra 	$L__BB1_22;
	mul.wide.s32 	%rd24, %r29, 8;
	neg.s32 	%r48, %r23;
	mov.b64 	%rd108, 0;
$L__BB1_14:
	.pragma "nounroll";
	add.s64 	%rd85, %rd102, %rd108;
	add.s64 	%rd86, %rd103, %rd108;
	ld.global.nc.f64 	%fd29, [%rd85];
	st.global.f64 	[%rd86], %fd29;
	add.s64 	%rd108, %rd108, %rd24;
	add.s32 	%r48, %r48, 1;
	setp.ne.s32 	%p10, %r48, 0;
	@%p10 bra 	$L__BB1_14;
	bra.uni 	$L__BB1_22;
$L__BB1_15:
	add.s32 	%r35, %r1, %r28;
	sub.s32 	%r5, %r27, %r35;
	setp.lt.s32 	%p11, %r5, 1;
	@%p11 bra 	$L__BB1_22;
	max.s32 	%r37, %r29, %r5;
	add.s32 	%r38, %r37, -1;
	div.u32 	%r39, %r38, %r29;
	add.s32 	%r6, %r39, 1;
	and.b32  	%r7, %r6, 3;
	setp.lt.u32 	%p12, %r39, 3;
	mov.b32 	%r45, 0;
	@%p12 bra 	$L__BB1_19;
	and.b32  	%r41, %r6, -4;
	shl.b32 	%r8, %r29, 2;
	neg.s32 	%r43, %r41;
	mov.b32 	%r45, 0;
	mul.wide.s32 	%rd90, %r29, 8;
$L__BB1_18:
	.pragma "nounroll";
	mul.wide.s32 	%rd87, %r45, 8;
	add.s64 	%rd88, %rd102, %rd87;
	ld.global.nc.f64 	%fd30, [%rd88];
	add.s64 	%rd89, %rd103, %rd87;
	st.global.f64 	[%rd89], %fd30;
	add.s64 	%rd91, %rd88, %rd90;
	ld.global.nc.f64 	%fd31, [%rd91];
	add.s64 	%rd92, %rd89, %rd90;
	st.global.f64 	[%rd92], %fd31;
	add.s64 	%rd93, %rd91, %rd90;
	ld.global.nc.f64 	%fd32, [%rd93];
	add.s64 	%rd94, %rd92, %rd90;
	st.global.f64 	[%rd94], %fd32;
	add.s64 	%rd95, %rd93, %rd90;
	ld.global.nc.f64 	%fd33, [%rd95];
	add.s64 	%rd96, %rd94, %rd90;
	st.global.f64 	[%rd96], %fd33;
	add.s32 	%r45, %r45, %r8;
	add.s32 	%r43, %r43, 4;
	setp.ne.s32 	%p13, %r43, 0;
	@%p13 bra 	$L__BB1_18;
$L__BB1_19:
	setp.eq.s32 	%p14, %r7, 0;
	@%p14 bra 	$L__BB1_22;
	mul.wide.s32 	%rd97, %r2, 8;
	add.s64 	%rd10, %rd1, %rd97;
	add.s64 	%rd11, %rd2, %rd97;
	neg.s32 	%r46, %r7;
$L__BB1_21:
	.pragma "nounroll";
	mul.wide.s32 	%rd98, %r45, 8;
	add.s64 	%rd99, %rd10, %rd98;
	add.s64 	%rd100, %rd11, %rd98;
	ld.global.nc.f64 	%fd34, [%rd100];
	st.global.f64 	[%rd99], %fd34;
	add.s32 	%r45, %r45, %r29;
	add.s32 	%r46, %r46, 1;
	setp.eq.s32 	%p15, %r46, 0;
	@%p15 bra 	$L__BB1_22;
	bra.uni 	$L__BB1_21;
$L__BB1_22:
	ret;

}


// ===== COMPILED SASS (sm_100) =====

	.target	sm_100

	.elftype	@"ET_EXEC"


//--------------------- .note.nv.tkinfo           --------------------------
	.section	.note.nv.tkinfo,"",@"SHT_NOTE"
	.sectionflags	@"SHF_NOTE_NV_TKINFO"
	.tkinfo
        /*0018*/ 	.word	0x00000002
        /*0030*/ 	.string	""
        /*0030*/ 	.string	"ptxas"
        /*0030*/ 	.string	"Cuda compilation tools, release 13.0, V13.0.88"
        /*0030*/ 	.string	"Build cuda_13.0.r13.0/compiler.36424714_0"
        /*0030*/ 	.string	"-arch sm_100 -m 64 "



//--------------------- .note.nv.cuinfo           --------------------------
	.section	.note.nv.cuinfo,"",@"SHT_NOTE"
	.sectionflags	@"SHF_NOTE_NV_CUINFO"
        /*0018*/ 	.short	0x0002
        /*001a*/ 	.short	0x0064
        /*001c*/ 	.short	0x0082
	.zero		2


//--------------------- .nv.info                  --------------------------
	.section	.nv.info,"",@"SHT_CUDA_INFO"
	.align	4


	//----- nvinfo : EIATTR_REGCOUNT
	.align		4
        /*0000*/ 	.byte	0x04, 0x2f
        /*0002*/ 	.short	(.L_1 - .L_0)
	.align		4
.L_0:
        /*0004*/ 	.word	index@(_Z14copy_kernel_r4PKfPfiiiii)
        /*0008*/ 	.word	0x00000020


	//----- nvinfo : EIATTR_FRAME_SIZE
	.align		4
.L_1:
        /*000c*/ 	.byte	0x04, 0x11
        /*000e*/ 	.short	(.L_3 - .L_2)
	.align		4
.L_2:
        /*0010*/ 	.word	index@(_Z14copy_kernel_r4PKfPfiiiii)
        /*0014*/ 	.word	0x00000000


	//----- nvinfo : EIATTR_REGCOUNT
	.align		4
.L_3:
        /*0018*/ 	.byte	0x04, 0x2f
        /*001a*/ 	.short	(.L_5 - .L_4)
	.align		4
.L_4:
        /*001c*/ 	.word	index@(_Z14copy_kernel_r8PKdPdiiiii)
        /*0020*/ 	.word	0x00000020


	//----- nvinfo : EIATTR_FRAME_SIZE
	.align		4
.L_5:
        /*0024*/ 	.byte	0x04, 0x11
        /*0026*/ 	.short	(.L_7 - .L_6)
	.align		4
.L_6:
        /*0028*/ 	.word	index@(_Z14copy_kernel_r8PKdPdiiiii)
        /*002c*/ 	.word	0x00000000


	//----- nvinfo : EIATTR_MIN_STACK_SIZE
	.align		4
.L_7:
        /*0030*/ 	.byte	0x04, 0x12
        /*0032*/ 	.short	(.L_9 - .L_8)
	.align		4
.L_8:
        /*0034*/ 	.word	index@(_Z14copy_kernel_r8PKdPdiiiii)
        /*0038*/ 	.word	0x00000000


	//----- nvinfo : EIATTR_MIN_STACK_SIZE
	.align		4
.L_9:
        /*003c*/ 	.byte	0x04, 0x12
        /*003e*/ 	.short	(.L_11 - .L_10)
	.align		4
.L_10:
        /*0040*/ 	.word	index@(_Z14copy_kernel_r4PKfPfiiiii)
        /*0044*/ 	.word	0x00000000
.L_11:


//--------------------- .nv.compat                --------------------------
	.section	.nv.compat,"",@"SHT_CUDA_COMPAT_INFO"
	.align	4
        /*0000*/ 	.byte	0x02, 0x09, 0x00, 0x00, 0x02, 0x02, 0x01, 0x00, 0x02, 0x05, 0x05, 0x00, 0x03, 0x07, 0x01, 0x01
        /*0010*/ 	.byte	0x02, 0x03, 0x00, 0x00, 0x02, 0x06, 0x01, 0x00, 0x04, 0x0b, 0x08, 0x00, 0x09, 0x00, 0x00, 0x00
        /*0020*/ 	.byte	0x00, 0x00, 0x00, 0x00


//--------------------- .nv.info._Z14copy_kernel_r8PKdPdiiiii --------------------------
	.section	.nv.info._Z14copy_kernel_r8PKdPdiiiii,"",@"SHT_CUDA_INFO"
	.sectionflags	@""
	.align	4


	//----- nvinfo : EIATTR_CUDA_API_VERSION
	.align		4
        /*0000*/ 	.byte	0x04, 0x37
        /*0002*/ 	.short	(.L_13 - .L_12)
.L_12:
        /*0004*/ 	.word	0x00000082


	//----- nvinfo : EIATTR_KPARAM_INFO
	.align		4
.L_13:
        /*0008*/ 	.byte	0x04, 0x17
        /*000a*/ 	.short	(.L_15 - .L_14)
.L_14:
        /*000c*/ 	.word	0x00000000
        /*0010*/ 	.short	0x0006
        /*0012*/ 	.short	0x0020
        /*0014*/ 	.byte	0x00, 0xf0, 0x11, 0x00


	//----- nvinfo : EIATTR_KPARAM_INFO
	.align		4
.L_15:
        /*0018*/ 	.byte	0x04, 0x17
        /*001a*/ 	.short	(.L_17 - .L_16)
.L_16:
        /*001c*/ 	.word	0x00000000
        /*0020*/ 	.short	0x0005
        /*0022*/ 	.short	0x001c
        /*0024*/ 	.byte	0x00, 0xf0, 0x11, 0x00


	//----- nvinfo : EIATTR_KPARAM_INFO
	.align		4
.L_17:
        /*0028*/ 	.byte	0x04, 0x17
        /*002a*/ 	.short	(.L_19 - .L_18)
.L_18:
        /*002c*/ 	.word	0x00000000
        /*0030*/ 	.short	0x0004
        /*0032*/ 	.short	0x0018
        /*0034*/ 	.byte	0x00, 0xf0, 0x11, 0x00


	//----- nvinfo : EIATTR_KPARAM_INFO
	.align		4
.L_19:
        /*0038*/ 	.byte	0x04, 0x17
        /*003a*/ 	.short	(.L_21 - .L_20)
.L_20:
        /*003c*/ 	.word	0x00000000
        /*0040*/ 	.short	0x0003
        /*0042*/ 	.short	0x0014
        /*0044*/ 	.byte	0x00, 0xf0, 0x11, 0x00


	//----- nvinfo : EIATTR_KPARAM_INFO
	.align		4
.L_21:
        /*0048*/ 	.byte	0x04, 0x17
        /*004a*/ 	.short	(.L_23 - .L_22)
.L_22:
        /*004c*/ 	.word	0x00000000
        /*0050*/ 	.short	0x0002
        /*0052*/ 	.short	0x0010
        /*0054*/ 	.byte	0x00, 0xf0, 0x11, 0x00


	//----- nvinfo : EIATTR_KPARAM_INFO
	.align		4
.L_23:
        /*0058*/ 	.byte	0x04, 0x17
        /*005a*/ 	.short	(.L_25 - .L_24)
.L_24:
        /*005c*/ 	.word	0x00000000
        /*0060*/ 	.short	0x0001
        /*0062*/ 	.short	0x0008
        /*0064*/ 	.byte	0x00, 0xf5, 0x21, 0x00


	//----- nvinfo : EIATTR_KPARAM_INFO
	.align		4
.L_25:
        /*0068*/ 	.byte	0x04, 0x17
        /*006a*/ 	.short	(.L_27 - .L_26)
.L_26:
        /*006c*/ 	.word	0x00000000
        /*0070*/ 	.short	0x0000
        /*0072*/ 	.short	0x0000
        /*0074*/ 	.byte	0x00, 0xf5, 0x21, 0x00


	//----- nvinfo : EIATTR_SPARSE_MMA_MASK
	.align		4
.L_27:
        /*0078*/ 	.byte	0x03, 0x50
        /*007a*/ 	.short	0x0000


	//----- nvinfo : EIATTR_MAXREG_COUNT
	.align		4
        /*007c*/ 	.byte	0x03, 0x1b
        /*007e*/ 	.short	0x00ff


	//----- nvinfo : EIATTR_MERCURY_ISA_VERSION
	.align		4
        /*0080*/ 	.byte	0x03, 0x5f
        /*0082*/ 	.short	0x0101


	//----- nvinfo : EIATTR_VRC_CTA_INIT_COUNT
	.align		4
        /*0084*/ 	.byte	0x02, 0x4a
	.zero		1
	.zero		1


	//----- nvinfo : EIATTR_EXIT_INSTR_OFFSETS
	.align		4
        /*0088*/ 	.byte	0x04, 0x1c
        /*008a*/ 	.short	(.L_29 - .L_28)


	//   ....[0]....
.L_28:
        /*008c*/ 	.word	0x00000140


	//   ....[1]....
        /*0090*/ 	.word	0x000006d0


	//   ....[2]....
        /*0094*/ 	.word	0x00000930


	//   ....[3]....
        /*0098*/ 	.word	0x00000a70


	//   ....[4]....
        /*009c*/ 	.word	0x00000b40


	//   ....[5]....
        /*00a0*/ 	.word	0x00000b80


	//   ....[6]....
        /*00a4*/ 	.word	0x00000ec0


	//   ....[7]....
        /*00a8*/ 	.word	0x00000fa0


	//----- nvinfo : EIATTR_CRS_STACK_SIZE
	.align		4
.L_29:
        /*00ac*/ 	.byte	0x04, 0x1e
        /*00ae*/ 	.short	(.L_31 - .L_30)
.L_30:
        /*00b0*/ 	.word	0x00000000


	//----- nvinfo : EIATTR_CBANK_PARAM_SIZE
	.align		4
.L_31:
        /*00b4*/ 	.byte	0x03, 0x19
        /*00b6*/ 	.short	0x0024


	//----- nvinfo : EIATTR_PARAM_CBANK
	.align		4
        /*00b8*/ 	.byte	0x04, 0x0a
        /*00ba*/ 	.short	(.L_33 - .L_32)
	.align		4
.L_32:
        /*00bc*/ 	.word	index@(.nv.constant0._Z14copy_kernel_r8PKdPdiiiii)
        /*00c0*/ 	.short	0x0380
        /*00c2*/ 	.short	0x0024


	//----- nvinfo : EIATTR_SW_WAR
	.align		4
.L_33:
        /*00c4*/ 	.byte	0x04, 0x36
        /*00c6*/ 	.short	(.L_35 - .L_34)
.L_34:
        /*00c8*/ 	.word	0x00000008
.L_35:


//--------------------- .nv.info._Z14copy_kernel_r4PKfPfiiiii --------------------------
	.section	.nv.info._Z14copy_kernel_r4PKfPfiiiii,"",@"SHT_CUDA_INFO"
	.sectionflags	@""
	.align	4


	//----- nvinfo : EIATTR_CUDA_API_VERSION
	.align		4
        /*0000*/ 	.byte	0x04, 0x37
        /*0002*/ 	.short	(.L_37 - .L_36)
.L_36:
        /*0004*/ 	.word	0x00000082


	//----- nvinfo : EIATTR_KPARAM_INFO
	.align		4
.L_37:
        /*0008*/ 	.byte	0x04, 0x17
        /*000a*/ 	.short	(.L_39 - .L_38)
.L_38:
        /*000c*/ 	.word	0x00000000
        /*0010*/ 	.short	0x0006
        /*0012*/ 	.short	0x0020
        /*0014*/ 	.byte	0x00, 0xf0, 0x11, 0x00


	//----- nvinfo : EIATTR_KPARAM_INFO
	.align		4
.L_39:
        /*0018*/ 	.byte	0x04, 0x17
        /*001a*/ 	.short	(.L_41 - .L_40)
.L_40:
        /*001c*/ 	.word	0x00000000
        /*0020*/ 	.short	0x0005
        /*0022*/ 	.short	0x001c
        /*0024*/ 	.byte	0x00, 0xf0, 0x11, 0x00


	//----- nvinfo : EIATTR_KPARAM_INFO
	.align		4
.L_41:
        /*0028*/ 	.byte	0x04, 0x17
        /*002a*/ 	.short	(.L_43 - .L_42)
.L_42:
        /*002c*/ 	.word	0x00000000
        /*0030*/ 	.short	0x0004
        /*0032*/ 	.short	0x0018
        /*0034*/ 	.byte	0x00, 0xf0, 0x11, 0x00


	//----- nvinfo : EIATTR_KPARAM_INFO
	.align		4
.L_43:
        /*0038*/ 	.byte	0x04, 0x17
        /*003a*/ 	.short	(.L_45 - .L_44)
.L_44:
        /*003c*/ 	.word	0x00000000
        /*0040*/ 	.short	0x0003
        /*0042*/ 	.short	0x0014
        /*0044*/ 	.byte	0x00, 0xf0, 0x11, 0x00


	//----- nvinfo : EIATTR_KPARAM_INFO
	.align		4
.L_45:
        /*0048*/ 	.byte	0x04, 0x17
        /*004a*/ 	.short	(.L_47 - .L_46)
.L_46:
        /*004c*/ 	.word	0x00000000
        /*0050*/ 	.short	0x0002
        /*0052*/ 	.short	0x0010
        /*0054*/ 	.byte	0x00, 0xf0, 0x11, 0x00


	//----- nvinfo : EIATTR_KPARAM_INFO
	.align		4
.L_47:
        /*0058*/ 	.byte	0x04, 0x17
        /*005a*/ 	.short	(.L_49 - .L_48)
.L_48:
        /*005c*/ 	.word	0x00000000
        /*0060*/ 	.short	0x0001
        /*0062*/ 	.short	0x0008
        /*0064*/ 	.byte	0x00, 0xf5, 0x21, 0x00


	//----- nvinfo : EIATTR_KPARAM_INFO
	.align		4
.L_49:
        /*0068*/ 	.byte	0x04, 0x17
        /*006a*/ 	.short	(.L_51 - .L_50)
.L_50:
        /*006c*/ 	.word	0x00000000
        /*0070*/ 	.short	0x0000
        /*0072*/ 	.short	0x0000
        /*0074*/ 	.byte	0x00, 0xf5, 0x21, 0x00


	//----- nvinfo : EIATTR_SPARSE_MMA_MASK
	.align		4
.L_51:
        /*0078*/ 	.byte	0x03, 0x50
        /*007a*/ 	.short	0x0000


	//----- nvinfo : EIATTR_MAXREG_COUNT
	.align		4
        /*007c*/ 	.byte	0x03, 0x1b
        /*007e*/ 	.short	0x00ff


	//----- nvinfo : EIATTR_MERCURY_ISA_VERSION
	.align		4
        /*0080*/ 	.byte	0x03, 0x5f
        /*0082*/ 	.short	0x0101


	//----- nvinfo : EIATTR_VRC_CTA_INIT_COUNT
	.align		4
        /*0084*/ 	.byte	0x02, 0x4a
	.zero		1
	.zero		1


	//----- nvinfo : EIATTR_EXIT_INSTR_OFFSETS
	.align		4
        /*0088*/ 	.byte	0x04, 0x1c
        /*008a*/ 	.short	(.L_53 - .L_52)


	//   ....[0]....
.L_52:
        /*008c*/ 	.word	0x00000140


	//   ....[1]....
        /*0090*/ 	.word	0x000006d0


	//   ....[2]....
        /*0094*/ 	.word	0x00000930


	//   ....[3]....
        /*0098*/ 	.word	0x00000a70


	//   ....[4]....
        /*009c*/ 	.word	0x00000b40


	//   ....[5]....
        /*00a0*/ 	.word	0x00000b80


	//   ....[6]....
        /*00a4*/ 	.word	0x00000ec0


	//   ....[7]....
        /*00a8*/ 	.word	0x00000fa0


	//----- nvinfo : EIATTR_CRS_STACK_SIZE
	.align		4
.L_53:
        /*00ac*/ 	.byte	0x04, 0x1e
        /*00ae*/ 	.short	(.L_55 - .L_54)
.L_54:
        /*00b0*/ 	.word	0x00000000


	//----- nvinfo : EIATTR_CBANK_PARAM_SIZE
	.align		4
.L_55:
        /*00b4*/ 	.byte	0x03, 0x19
        /*00b6*/ 	.short	0x0024


	//----- nvinfo : EIATTR_PARAM_CBANK
	.align		4
        /*00b8*/ 	.byte	0x04, 0x0a
        /*00ba*/ 	.short	(.L_57 - .L_56)
	.align		4
.L_56:
        /*00bc*/ 	.word	index@(.nv.constant0._Z14copy_kernel_r4PKfPfiiiii)
        /*00c0*/ 	.short	0x0380
        /*00c2*/ 	.short	0x0024


	//----- nvinfo : EIATTR_SW_WAR
	.align		4
.L_57:
        /*00c4*/ 	.byte	0x04, 0x36
        /*00c6*/ 	.short	(.L_59 - .L_58)
.L_58:
        /*00c8*/ 	.word	0x00000008
.L_59:


//--------------------- .nv.callgraph             --------------------------
	.section	.nv.callgraph,"",@"SHT_CUDA_CALLGRAPH"
	.align	4
	.sectionentsize	8
	.align		4
        /*0000*/ 	.word	0x00000000
	.align		4
        /*0004*/ 	.word	0xffffffff
	.align		4
        /*0008*/ 	.word	0x00000000
	.align		4
        /*000c*/ 	.word	0xfffffffe
	.align		4
        /*0010*/ 	.word	0x00000000
	.align		4
        /*0014*/ 	.word	0xfffffffd
	.align		4
        /*0018*/ 	.word	0x00000000
	.align		4
        /*001c*/ 	.word	0xfffffffc


//--------------------- .text._Z14copy_kernel_r8PKdPdiiiii --------------------------
	.section	.text._Z14copy_kernel_r8PKdPdiiiii,"ax",@progbits
	.align	128
        .global         _Z14copy_kernel_r8PKdPdiiiii
        .type           _Z14copy_kernel_r8PKdPdiiiii,@function
        .size           _Z14copy_kernel_r8PKdPdiiiii,(.L_x_20 - _Z14copy_kernel_r8PKdPdiiiii)
        .other          _Z14copy_kernel_r8PKdPdiiiii,@"STO_CUDA_ENTRY STV_DEFAULT"
_Z14copy_kernel_r8PKdPdiiiii:
.text._Z14copy_kernel_r8PKdPdiiiii:
[----:B------:R-:W-:Y:S08]  /*0000*/  LDC R1, c[0x0][0x37c] ;  /* 0x0000df00ff017b82 */ /* 0x000ff00000000800 */
[----:B------:R-:W0:Y:S01]  /*0010*/  S2UR UR4, SR_CTAID.X ;  /* 0x00000000000479c3 */ /* 0x000e220000002500 */
[----:B------:R-:W1:Y:S01]  /*0020*/  LDCU UR5, c[0x0][0x398] ;  /* 0x00007300ff0577ac */ /* 0x000e620008000800 */
[----:B------:R-:W2:Y:S01]  /*0030*/  S2R R3, SR_TID.X ;  /* 0x0000000000037919 */ /* 0x000ea20000002100 */
[----:B------:R-:W3:Y:S05]  /*0040*/  LDCU UR6, c[0x0][0x394] ;  /* 0x00007280ff0677ac */ /* 0x000eea0008000800 */
[----:B------:R-:W4:Y:S01]  /*0050*/  LDC R9, c[0x0][0x3a0] ;  /* 0x0000e800ff097b82 */ /* 0x000f220000000800 */
[----:B------:R-:W5:Y:S01]  /*0060*/  LDCU.128 UR8, c[0x0][0x380] ;  /* 0x00007000ff0877ac */ /* 0x000f620008000c00 */
[----:B-1----:R-:W-:-:S05]  /*0070*/  MOV R0, UR5 ;  /* 0x0000000500007c02 */ /* 0x002fca0008000f00 */
[----:B0-----:R-:W-:Y:S01]  /*0080*/  IMAD R2, R0, UR4, RZ ;  /* 0x0000000400027c24 */ /* 0x001fe2000f8e02ff */
[----:B------:R-:W0:Y:S03]  /*0090*/  LDCU.64 UR4, c[0x0][0x358] ;  /* 0x00006b00ff0477ac */ /* 0x000e260008000a00 */
[----:B----4-:R-:W-:-:S05]  /*00a0*/  IMAD R2, R2, R9, RZ ;  /* 0x0000000902027224 */ /* 0x010fca00078e02ff */
[C---:B--2---:R-:W-:Y:S02]  /*00b0*/  IADD3 R20, PT, PT, R2.reuse, R3, RZ ;  /* 0x0000000302147210 */ /* 0x044fe40007ffe0ff */
[----:B---3--:R-:W-:-:S03]  /*00c0*/  ISETP.NE.AND P0, PT, R2, UR6, PT ;  /* 0x0000000602007c0c */ /* 0x008fc6000bf05270 */
[----:B------:R-:W-:-:S03]  /*00d0*/  IMAD.WIDE R6, R20, 0x8, RZ ;  /* 0x0000000814067825 */ /* 0x000fc600078e02ff */
[C---:B-----5:R-:W-:Y:S02]  /*00e0*/  IADD3 R22, P1, PT, R6.reuse, UR8, RZ ;  /* 0x0000000806167c10 */ /* 0x060fe4000ff3e0ff */
[----:B------:R-:W-:Y:S02]  /*00f0*/  IADD3 R4, P2, PT, R6, UR10, RZ ;  /* 0x0000000a06047c10 */ /* 0x000fe4000ff5e0ff */
[C---:B------:R-:W-:Y:S02]  /*0100*/  IADD3.X R23, PT, PT, R7.reuse, UR9, RZ, P1, !PT ;  /* 0x0000000907177c10 */ /* 0x040fe40008ffe4ff */
[----:B------:R-:W-:Y:S01]  /*0110*/  IADD3.X R5, PT, PT, R7, UR11, RZ, P2, !PT ;  /* 0x0000000b07057c10 */ /* 0x000fe200097fe4ff */
[----:B0-----:R-:W-:Y:S08]  /*0120*/  @!P0 BRA `(.L_x_0) ;  /* 0x0000000800888947 */ /* 0x001ff00003800000 */
[----:B------:R-:W-:-:S13]  /*0130*/  ISETP.GE.AND P0, PT, R9, 0x1, PT ;  /* 0x000000010900780c */ /* 0x000fda0003f06270 */
[----:B------:R-:W-:Y:S05]  /*0140*/  @!P0 EXIT ;  /* 0x000000000000894d */ /* 0x000fea0003800000 */
[C---:B------:R-:W-:Y:S02]  /*0150*/  ISETP.GE.U32.AND P0, PT, R9.reuse, 0x10, PT ;  /* 0x000000100900780c */ /* 0x040fe40003f06070 */
[----:B------:R-:W-:-:S11]  /*0160*/  LOP3.LUT R2, R9, 0xf, RZ, 0xc0, !PT ;  /* 0x0000000f09027812 */ /* 0x000fd600078ec0ff */
[----:B------:R-:W-:Y:S05]  /*0170*/  @!P0 BRA `(.L_x_1) ;  /* 0x0000000400508947 */ /* 0x000fea0003800000 */
[----:B------:R-:W-:Y:S01]  /*0180*/  LOP3.LUT R5, R9, 0x7ffffff0, RZ, 0xc0, !PT ;  /* 0x7ffffff009057812 */ /* 0x000fe200078ec0ff */
[----:B------:R-:W0:Y:S01]  /*0190*/  LDCU.128 UR8, c[0x0][0x380] ;  /* 0x00007000ff0877ac */ /* 0x000e220008000c00 */
[----:B------:R-:W-:Y:S02]  /*01a0*/  MOV R4, R6 ;  /* 0x0000000600047202 */ /* 0x000fe40000000f00 */
[----:B------:R-:W-:Y:S02]  /*01b0*/  MOV R3, R7 ;  /* 0x0000000700037202 */ /* 0x000fe40000000f00 */
[----:B------:R-:W-:-:S07]  /*01c0*/  IADD3 R5, PT, PT, -R5, RZ, RZ ;  /* 0x000000ff05057210 */ /* 0x000fce0007ffe1ff */
.L_x_2:
[----:B-1----:R-:W1:Y:S01]  /*01d0*/  LDC R0, c[0x0][0x398] ;  /* 0x0000e600ff007b82 */ /* 0x002e620000000800 */
[----:B0-----:R-:W-:-:S04]  /*01e0*/  IADD3 R10, P0, PT, R4, UR8, RZ ;  /* 0x00000008040a7c10 */ /* 0x001fc8000ff1e0ff */
[----:B------:R-:W-:-:S05]  /*01f0*/  IADD3.X R11, PT, PT, R3, UR9, RZ, P0, !PT ;  /* 0x00000009030b7c10 */ /* 0x000fca00087fe4ff */
[----:B------:R-:W2:Y:S01]  /*0200*/  LDG.E.64.CONSTANT R8, desc[UR4][R10.64] ;  /* 0x000000040a087981 */ /* 0x000ea2000c1e9b00 */
[----:B-1----:R-:W-:-:S05]  /*0210*/  IMAD.WIDE R12, R0, 0x8, R10 ;  /* 0x00000008000c7825 */ /* 0x002fca00078e020a */
[----:B------:R-:W3:Y:S01]  /*0220*/  LDG.E.64.CONSTANT R22, desc[UR4][R12.64] ;  /* 0x000000040c167981 */ /* 0x000ee2000c1e9b00 */
[----:B------:R-:W-:-:S05]  /*0230*/  IMAD.WIDE R14, R0, 0x8, R12 ;  /* 0x00000008000e7825 */ /* 0x000fca00078e020c */
[----:B------:R-:W4:Y:S01]  /*0240*/  LDG.E.64.CONSTANT R6, desc[UR4][R14.64] ;  /* 0x000000040e067981 */ /* 0x000f22000c1e9b00 */
[----:B------:R-:W-:-:S05]  /*0250*/  IMAD.WIDE R24, R0, 0x8, R14 ;  /* 0x0000000800187825 */ /* 0x000fca00078e020e */
[----:B------:R0:W5:Y:S02]  /*0260*/  LDG.E.64.CONSTANT R20, desc[UR4][R24.64] ;  /* 0x0000000418147981 */ /* 0x000164000c1e9b00 */
[----:B0-----:R-:W-:-:S05]  /*0270*/  IMAD.WIDE R24, R0, 0x8, R24 ;  /* 0x0000000800187825 */ /* 0x001fca00078e0218 */
[----:B------:R-:W5:Y:S01]  /*0280*/  LDG.E.64.CONSTANT R18, desc[UR4][R24.64] ;  /* 0x0000000418127981 */ /* 0x000f62000c1e9b00 */
[----:B------:R-:W-:-:S05]  /*0290*/  IMAD.WIDE R28, R0, 0x8, R24 ;  /* 0x00000008001c7825 */ /* 0x000fca00078e0218 */
[----:B------:R-:W5:Y:S01]  /*02a0*/  LDG.E.64.CONSTANT R26, desc[UR4][R28.64] ;  /* 0x000000041c1a7981 */ /* 0x000f62000c1e9b00 */
[----:B------:R-:W-:Y:S01]  /*02b0*/  IMAD.WIDE R10, R0, 0x8, R28 ;  /* 0x00000008000a7825 */ /* 0x000fe200078e021c */
[----:B------:R-:W-:-:S03]  /*02c0*/  IADD3 R12, P0, PT, R4, UR10, RZ ;  /* 0x0000000a040c7c10 */ /* 0x000fc6000ff1e0ff */
[C---:B------:R-:W-:Y:S01]  /*02d0*/  IMAD.WIDE R16, R0.reuse, 0x8, R10 ;  /* 0x0000000800107825 */ /* 0x040fe200078e020a */
[----:B------:R-:W-:Y:S01]  /*02e0*/  IADD3.X R13, PT, PT, R3, UR11, RZ, P0, !PT ;  /* 0x0000000b030d7c10 */ /* 0x000fe200087fe4ff */
[----:B------:R0:W5:Y:S04]  /*02f0*/  LDG.E.64.CONSTANT R28, desc[UR4][R10.64] ;  /* 0x000000040a1c7981 */ /* 0x000168000c1e9b00 */
[----:B------:R1:W5:Y:S01]  /*0300*/  LDG.E.64.CONSTANT R14, desc[UR4][R16.64] ;  /* 0x00000004100e7981 */ /* 0x000362000c1e9b00 */
[----:B0-----:R-:W-:-:S04]  /*0310*/  IMAD.WIDE R10, R0, 0x8, R16 ;  /* 0x00000008000a7825 */ /* 0x001fc800078e0210 */
[----:B-1----:R-:W-:-:S04]  /*0320*/  IMAD.WIDE R16, R0, 0x8, R12 ;  /* 0x0000000800107825 */ /* 0x002fc800078e020c */
[C---:B------:R-:W-:Y:S01]  /*0330*/  IMAD.WIDE R24, R0.reuse, 0x8, R16 ;  /* 0x0000000800187825 */ /* 0x040fe200078e0210 */
[----:B--2---:R0:W-:Y:S03]  /*0340*/  STG.E.64 desc[UR4][R12.64], R8 ;  /* 0x000000080c007986 */ /* 0x0041e6000c101b04 */
[C---:B0-----:R-:W-:Y:S02]  /*0350*/  IMAD.WIDE R12, R0.reuse, 0x8, R10 ;  /* 0x00000008000c7825 */ /* 0x041fe400078e020a */
[----:B------:R-:W2:Y:S02]  /*0360*/  LDG.E.64.CONSTANT R10, desc[UR4][R10.64] ;  /* 0x000000040a0a7981 */ /* 0x000ea4000c1e9b00 */
[C---:B------:R-:W-:Y:S02]  /*0370*/  IMAD.WIDE R8, R0.reuse, 0x8, R12 ;  /* 0x0000000800087825 */ /* 0x040fe400078e020c */
[----:B---3--:R0:W-:Y:S04]  /*0380*/  STG.E.64 desc[UR4][R16.64], R22 ;  /* 0x0000001610007986 */ /* 0x0081e8000c101b04 */
[----:B----4-:R1:W-:Y:S04]  /*0390*/  STG.E.64 desc[UR4][R24.64], R6 ;  /* 0x0000000618007986 */ /* 0x0103e8000c101b04 */
[----:B------:R-:W3:Y:S01]  /*03a0*/  LDG.E.64.CONSTANT R12, desc[UR4][R12.64] ;  /* 0x000000040c0c7981 */ /* 0x000ee2000c1e9b00 */
[----:B0-----:R-:W-:-:S03]  /*03b0*/  IMAD.WIDE R16, R0, 0x8, R8 ;  /* 0x0000000800107825 */ /* 0x001fc600078e0208 */
[----:B------:R-:W4:Y:S01]  /*03c0*/  LDG.E.64.CONSTANT R8, desc[UR4][R8.64] ;  /* 0x0000000408087981 */ /* 0x000f22000c1e9b00 */
[----:B-1----:R-:W-:-:S05]  /*03d0*/  IMAD.WIDE R24, R0, 0x8, R24 ;  /* 0x0000000800187825 */ /* 0x002fca00078e0218 */
[----:B-----5:R0:W-:Y:S01]  /*03e0*/  STG.E.64 desc[UR4][R24.64], R20 ;  /* 0x0000001418007986 */ /* 0x0201e2000c101b04 */
[----:B------:R-:W-:-:S04]  /*03f0*/  IMAD.WIDE R6, R0, 0x8, R24 ;  /* 0x0000000800067825 */ /* 0x000fc800078e0218 */
[C---:B0-----:R-:W-:Y:S01]  /*0400*/  IMAD.WIDE R20, R0.reuse, 0x8, R16 ;  /* 0x0000000800147825 */ /* 0x041fe200078e0210 */
[----:B------:R0:W-:Y:S04]  /*0410*/  STG.E.64 desc[UR4][R6.64], R18 ;  /* 0x0000001206007986 */ /* 0x0001e8000c101b04 */
[----:B------:R-:W5:Y:S01]  /*0420*/  LDG.E.64.CONSTANT R16, desc[UR4][R16.64] ;  /* 0x0000000410107981 */ /* 0x000f62000c1e9b00 */
[----:B------:R-:W-:-:S03]  /*0430*/  IMAD.WIDE R22, R0, 0x8, R20 ;  /* 0x0000000800167825 */ /* 0x000fc600078e0214 */
[----:B------:R-:W5:Y:S01]  /*0440*/  LDG.E.64.CONSTANT R20, desc[UR4][R20.64] ;  /* 0x0000000414147981 */ /* 0x000f62000c1e9b00 */
[----:B------:R-:W-:-:S03]  /*0450*/  IMAD.WIDE R24, R0, 0x8, R22 ;  /* 0x0000000800187825 */ /* 0x000fc600078e0216 */
[----:B------:R-:W5:Y:S01]  /*0460*/  LDG.E.64.CONSTANT R22, desc[UR4][R22.64] ;  /* 0x0000000416167981 */ /* 0x000f62000c1e9b00 */
[----:B0-----:R-:W-:-:S03]  /*0470*/  IMAD.WIDE R18, R0, 0x8, R24 ;  /* 0x0000000800127825 */ /* 0x001fc600078e0218 */
[----:B------:R-:W5:Y:S04]  /*0480*/  LDG.E.64.CONSTANT R24, desc[UR4][R24.64] ;  /* 0x0000000418187981 */ /* 0x000f68000c1e9b00 */
[----:B------:R-:W5:Y:S01]  /*0490*/  LDG.E.64.CONSTANT R18, desc[UR4][R18.64] ;  /* 0x0000000412127981 */ /* 0x000f62000c1e9b00 */
[----:B------:R-:W-:-:S05]  /*04a0*/  IMAD.WIDE R6, R0, 0x8, R6 ;  /* 0x0000000800067825 */ /* 0x000fca00078e0206 */
[----:B------:R0:W-:Y:S02]  /*04b0*/  STG.E.64 desc[UR4][R6.64], R26 ;  /* 0x0000001a06007986 */ /* 0x0001e4000c101b04 */
[----:B0-----:R-:W-:-:S04]  /*04c0*/  IMAD.WIDE R6, R0, 0x8, R6 ;  /* 0x0000000800067825 */ /* 0x001fc800078e0206 */
[C---:B------:R-:W-:Y:S01]  /*04d0*/  IMAD.WIDE R26, R0.reuse, 0x8, R6 ;  /* 0x00000008001a7825 */ /* 0x040fe200078e0206 */
[----:B------:R-:W-:Y:S04]  /*04e0*/  STG.E.64 desc[UR4][R6.64], R28 ;  /* 0x0000001c06007986 */ /* 0x000fe8000c101b04 */
[----:B------:R0:W-:Y:S02]  /*04f0*/  STG.E.64 desc[UR4][R26.64], R14 ;  /* 0x0000000e1a007986 */ /* 0x0001e4000c101b04 */
[----:B0-----:R-:W-:-:S04]  /*0500*/  IMAD.WIDE R14, R0, 0x8, R26 ;  /* 0x00000008000e7825 */ /* 0x001fc800078e021a */
[----:B------:R-:W-:-:S04]  /*0510*/  IMAD.WIDE R26, R0, 0x8, R14 ;  /* 0x00000008001a7825 */ /* 0x000fc800078e020e */
[----:B------:R-:W-:-:S04]  /*0520*/  IMAD.WIDE R28, R0, 0x8, R26 ;  /* 0x00000008001c7825 */ /* 0x000fc800078e021a */
[----:B------:R-:W-:Y:S01]  /*0530*/  IMAD.WIDE R6, R0, 0x8, R28 ;  /* 0x0000000800067825 */ /* 0x000fe200078e021c */
[----:B------:R-:W-:-:S04]  /*0540*/  IADD3 R5, PT, PT, R5, 0x10, RZ ;  /* 0x0000001005057810 */ /* 0x000fc80007ffe0ff */
[----:B------:R-:W-:Y:S01]  /*0550*/  ISETP.NE.AND P0, PT, R5, RZ, PT ;  /* 0x000000ff0500720c */ /* 0x000fe20003f05270 */
[----:B--2---:R-:W-:Y:S04]  /*0560*/  STG.E.64 desc[UR4][R14.64], R10 ;  /* 0x0000000a0e007986 */ /* 0x004fe8000c101b04 */
[----:B---3--:R0:W-:Y:S02]  /*0570*/  STG.E.64 desc[UR4][R26.64], R12 ;  /* 0x0000000c1a007986 */ /* 0x0081e4000c101b04 */
[C---:B0-----:R-:W-:Y:S02]  /*0580*/  IMAD.WIDE R12, R0.reuse, 0x8, R6 ;  /* 0x00000008000c7825 */ /* 0x041fe400078e0206 */
[----:B----4-:R0:W-:Y:S02]  /*0590*/  STG.E.64 desc[UR4][R28.64], R8 ;  /* 0x000000081c007986 */ /* 0x0101e4000c101b04 */
[----:B------:R-:W-:-:S04]  /*05a0*/  IMAD.WIDE R10, R0, 0x8, R12 ;  /* 0x00000008000a7825 */ /* 0x000fc800078e020c */
[C---:B0-----:R-:W-:Y:S01]  /*05b0*/  IMAD.WIDE R8, R0.reuse, 0x8, R10 ;  /* 0x0000000800087825 */ /* 0x041fe200078e020a */
[----:B-----5:R0:W-:Y:S04]  /*05c0*/  STG.E.64 desc[UR4][R6.64], R16 ;  /* 0x0000001006007986 */ /* 0x0201e8000c101b04 */
[----:B------:R1:W-:Y:S04]  /*05d0*/  STG.E.64 desc[UR4][R12.64], R20 ;  /* 0x000000140c007986 */ /* 0x0003e8000c101b04 */
[----:B------:R1:W-:Y:S01]  /*05e0*/  STG.E.64 desc[UR4][R10.64], R22 ;  /* 0x000000160a007986 */ /* 0x0003e2000c101b04 */
[----:B0-----:R-:W-:-:S03]  /*05f0*/  IMAD.WIDE R6, R0, 0x8, R8 ;  /* 0x0000000800067825 */ /* 0x001fc600078e0208 */
[----:B------:R1:W-:Y:S04]  /*0600*/  STG.E.64 desc[UR4][R8.64], R24 ;  /* 0x0000001808007986 */ /* 0x0003e8000c101b04 */
[----:B------:R1:W-:Y:S01]  /*0610*/  STG.E.64 desc[UR4][R6.64], R18 ;  /* 0x0000001206007986 */ /* 0x0003e2000c101b04 */
[----:B------:R-:W-:Y:S02]  /*0620*/  MOV R14, R4 ;  /* 0x00000004000e7202 */ /* 0x000fe40000000f00 */
[----:B------:R-:W-:-:S03]  /*0630*/  MOV R15, R3 ;  /* 0x00000003000f7202 */ /* 0x000fc60000000f00 */
[----:B------:R-:W-:-:S03]  /*0640*/  IMAD.WIDE R14, R0, 0x80, R14 ;  /* 0x00000080000e7825 */ /* 0x000fc600078e020e */
[----:B------:R-:W-:Y:S02]  /*0650*/  MOV R4, R14 ;  /* 0x0000000e00047202 */ /* 0x000fe40000000f00 */
[----:B------:R-:W-:Y:S01]  /*0660*/  MOV R3, R15 ;  /* 0x0000000f00037202 */ /* 0x000fe20000000f00 */
[----:B------:R-:W-:Y:S06]  /*0670*/  @P0 BRA `(.L_x_2) ;  /* 0xfffffff800d40947 */ /* 0x000fec000383ffff */
[C---:B-1----:R-:W-:Y:S02]  /*0680*/  IADD3 R22, P0, PT, R4.reuse, UR8, RZ ;  /* 0x0000000804167c10 */ /* 0x042fe4000ff1e0ff */
[----:B------:R-:W-:Y:S02]  /*0690*/  IADD3 R4, P1, PT, R4, UR10, RZ ;  /* 0x0000000a04047c10 */ /* 0x000fe4000ff3e0ff */
[C---:B------:R-:W-:Y:S02]  /*06a0*/  IADD3.X R23, PT, PT, R3.reuse, UR9, RZ, P0, !PT ;  /* 0x0000000903177c10 */ /* 0x040fe400087fe4ff */
[----:B------:R-:W-:-:S09]  /*06b0*/  IADD3.X R5, PT, PT, R3, UR11, RZ, P1, !PT ;  /* 0x0000000b03057c10 */ /* 0x000fd20008ffe4ff */
.L_x_1:
[----:B------:R-:W-:-:S13]  /*06c0*/  ISETP.NE.AND P0, PT, R2, RZ, PT ;  /* 0x000000ff0200720c */ /* 0x000fda0003f05270 */
[----:B------:R-:W-:Y:S05]  /*06d0*/  @!P0 EXIT ;  /* 0x000000000000894d */ /* 0x000fea0003800000 */
[----:B------:R-:W0:Y:S01]  /*06e0*/  LDC R6, c[0x0][0x3a0] ;  /* 0x0000e800ff067b82 */ /* 0x000e220000000800 */
[----:B------:R-:W-:Y:S02]  /*06f0*/  ISETP.GE.U32.AND P0, PT, R2, 0x8, PT ;  /* 0x000000080200780c */ /* 0x000fe40003f06070 */
[----:B0-----:R-:W-:-:S04]  /*0700*/  LOP3.LUT R7, R6, 0x7, RZ, 0xc0, !PT ;  /* 0x0000000706077812 */ /* 0x001fc800078ec0ff */
[----:B------:R-:W-:-:S07]  /*0710*/  ISETP.NE.AND P1, PT, R7, RZ, PT ;  /* 0x000000ff0700720c */ /* 0x000fce0003f25270 */
[----:B------:R-:W-:Y:S06]  /*0720*/  @!P0 BRA `(.L_x_3) ;  /* 0x0000000000808947 */ /* 0x000fec0003800000 */
[C---:B------:R-:W-:Y:S01]  /*0730*/  IMAD.WIDE R20, R0.reuse, 0x8, R22 ;  /* 0x0000000800147825 */ /* 0x040fe200078e0216 */
[----:B------:R0:W2:Y:S03]  /*0740*/  LDG.E.64.CONSTANT R24, desc[UR4][R22.64] ;  /* 0x0000000416187981 */ /* 0x0000a6000c1e9b00 */
[C---:B------:R-:W-:Y:S02]  /*0750*/  IMAD.WIDE R2, R0.reuse, 0x8, R20 ;  /* 0x0000000800027825 */ /* 0x040fe400078e0214 */
[----:B------:R-:W3:Y:S02]  /*0760*/  LDG.E.64.CONSTANT R20, desc[UR4][R20.64] ;  /* 0x0000000414147981 */ /* 0x000ee4000c1e9b00 */
[C---:B------:R-:W-:Y:S02]  /*0770*/  IMAD.WIDE R18, R0.reuse, 0x8, R2 ;  /* 0x0000000800127825 */ /* 0x040fe400078e0202 */
[----:B------:R-:W4:Y:S02]  /*0780*/  LDG.E.64.CONSTANT R2, desc[UR4][R2.64] ;  /* 0x0000000402027981 */ /* 0x000f24000c1e9b00 */
[----:B------:R-:W-:-:S02]  /*0790*/  IMAD.WIDE R16, R0, 0x8, R18 ;  /* 0x0000000800107825 */ /* 0x000fc400078e0212 */
[----:B------:R-:W5:Y:S02]  /*07a0*/  LDG.E.64.CONSTANT R18, desc[UR4][R18.64] ;  /* 0x0000000412127981 */ /* 0x000f64000c1e9b00 */
[C---:B------:R-:W-:Y:S02]  /*07b0*/  IMAD.WIDE R14, R0.reuse, 0x8, R16 ;  /* 0x00000008000e7825 */ /* 0x040fe400078e0210 */
[----:B------:R-:W5:Y:S02]  /*07c0*/  LDG.E.64.CONSTANT R16, desc[UR4][R16.64] ;  /* 0x0000000410107981 */ /* 0x000f64000c1e9b00 */
[C---:B------:R-:W-:Y:S02]  /*07d0*/  IMAD.WIDE R12, R0.reuse, 0x8, R14 ;  /* 0x00000008000c7825 */ /* 0x040fe400078e020e */
[----:B------:R-:W5:Y:S02]  /*07e0*/  LDG.E.64.CONSTANT R14, desc[UR4][R14.64] ;  /* 0x000000040e0e7981 */ /* 0x000f64000c1e9b00 */
[----:B------:R-:W-:-:S02]  /*07f0*/  IMAD.WIDE R8, R0, 0x8, R12 ;  /* 0x0000000800087825 */ /* 0x000fc400078e020c */
[----:B------:R-:W5:Y:S04]  /*0800*/  LDG.E.64.CONSTANT R12, desc[UR4][R12.64] ;  /* 0x000000040c0c7981 */ /* 0x000f68000c1e9b00 */
[----:B------:R-:W5:Y:S01]  /*0810*/  LDG.E.64.CONSTANT R10, desc[UR4][R8.64] ;  /* 0x00000004080a7981 */ /* 0x000f62000c1e9b00 */
[----:B0-----:R-:W-:-:S04]  /*0820*/  IMAD.WIDE R22, R0, 0x8, R4 ;  /* 0x0000000800167825 */ /* 0x001fc800078e0204 */
[----:B------:R-:W-:-:S04]  /*0830*/  IMAD.WIDE R28, R0, 0x8, R22 ;  /* 0x00000008001c7825 */ /* 0x000fc800078e0216 */
[C---:B------:R-:W-:Y:S01]  /*0840*/  IMAD.WIDE R26, R0.reuse, 0x8, R28 ;  /* 0x00000008001a7825 */ /* 0x040fe200078e021c */
[----:B--2---:R-:W-:Y:S04]  /*0850*/  STG.E.64 desc[UR4][R4.64], R24 ;  /* 0x0000001804007986 */ /* 0x004fe8000c101b04 */
[----:B---3--:R0:W-:Y:S02]  /*0860*/  STG.E.64 desc[UR4][R22.64], R20 ;  /* 0x0000001416007986 */ /* 0x0081e4000c101b04 */
[C---:B0-----:R-:W-:Y:S02]  /*0870*/  IMAD.WIDE R20, R0.reuse, 0x8, R26 ;  /* 0x0000000800147825 */ /* 0x041fe400078e021a */
[----:B----4-:R0:W-:Y:S02]  /*0880*/  STG.E.64 desc[UR4][R28.64], R2 ;  /* 0x000000021c007986 */ /* 0x0101e4000c101b04 */
[----:B------:R-:W-:-:S02]  /*0890*/  IMAD.WIDE R24, R0, 0x8, R20 ;  /* 0x0000000800187825 */ /* 0x000fc400078e0214 */
[----:B-----5:R1:W-:Y:S02]  /*08a0*/  STG.E.64 desc[UR4][R26.64], R18 ;  /* 0x000000121a007986 */ /* 0x0203e4000c101b04 */
[C---:B0-----:R-:W-:Y:S02]  /*08b0*/  IMAD.WIDE R2, R0.reuse, 0x8, R24 ;  /* 0x0000000800027825 */ /* 0x041fe400078e0218 */
[----:B------:R0:W-:Y:S02]  /*08c0*/  STG.E.64 desc[UR4][R20.64], R16 ;  /* 0x0000001014007986 */ /* 0x0001e4000c101b04 */
[C---:B-1----:R-:W-:Y:S02]  /*08d0*/  IMAD.WIDE R18, R0.reuse, 0x8, R2 ;  /* 0x0000000800127825 */ /* 0x042fe400078e0202 */
[----:B------:R0:W-:Y:S04]  /*08e0*/  STG.E.64 desc[UR4][R24.64], R14 ;  /* 0x0000000e18007986 */ /* 0x0001e8000c101b04 */
[----:B------:R0:W-:Y:S04]  /*08f0*/  STG.E.64 desc[UR4][R2.64], R12 ;  /* 0x0000000c02007986 */ /* 0x0001e8000c101b04 */
[----:B------:R0:W-:Y:S01]  /*0900*/  STG.E.64 desc[UR4][R18.64], R10 ;  /* 0x0000000a12007986 */ /* 0x0001e2000c101b04 */
[----:B------:R-:W-:-:S04]  /*0910*/  IMAD.WIDE R22, R0, 0x8, R8 ;  /* 0x0000000800167825 */ /* 0x000fc800078e0208 */
[----:B------:R-:W-:-:S07]  /*0920*/  IMAD.WIDE R4, R0, 0x8, R18 ;  /* 0x0000000800047825 */ /* 0x000fce00078e0212 */
.L_x_3:
[----:B------:R-:W-:Y:S05]  /*0930*/  @!P1 EXIT ;  /* 0x000000000000994d */ /* 0x000fea0003800000 */
[----:B------:R-:W-:-:S13]  /*0940*/  ISETP.GE.U32.AND P0, PT, R7, 0x4, PT ;  /* 0x000000040700780c */ /* 0x000fda0003f06070 */
[C---:B0-----:R-:W-:Y:S01]  /*0950*/  @P0 IMAD.WIDE R10, R0.reuse, 0x8, R22 ;  /* 0x00000008000a0825 */ /* 0x041fe200078e0216 */
[----:B------:R0:W2:Y:S03]  /*0960*/  @P0 LDG.E.64.CONSTANT R8, desc[UR4][R22.64] ;  /* 0x0000000416080981 */ /* 0x0000a6000c1e9b00 */
[C---:B------:R-:W-:Y:S02]  /*0970*/  @P0 IMAD.WIDE R14, R0.reuse, 0x8, R10 ;  /* 0x00000008000e0825 */ /* 0x040fe400078e020a */
[----:B------:R-:W3:Y:S02]  /*0980*/  @P0 LDG.E.64.CONSTANT R10, desc[UR4][R10.64] ;  /* 0x000000040a0a0981 */ /* 0x000ee4000c1e9b00 */
[C---:B------:R-:W-:Y:S02]  /*0990*/  @P0 IMAD.WIDE R2, R0.reuse, 0x8, R14 ;  /* 0x0000000800020825 */ /* 0x040fe400078e020e */
[----:B------:R-:W4:Y:S04]  /*09a0*/  @P0 LDG.E.64.CONSTANT R14, desc[UR4][R14.64] ;  /* 0x000000040e0e0981 */ /* 0x000f28000c1e9b00 */
[----:B------:R-:W5:Y:S01]  /*09b0*/  @P0 LDG.E.64.CONSTANT R20, desc[UR4][R2.64] ;  /* 0x0000000402140981 */ /* 0x000f62000c1e9b00 */
[----:B------:R-:W-:Y:S01]  /*09c0*/  @P0 IMAD.WIDE R12, R0, 0x8, R4 ;  /* 0x00000008000c0825 */ /* 0x000fe200078e0204 */
[----:B------:R-:W-:-:S04]  /*09d0*/  LOP3.LUT R6, R6, 0x3, RZ, 0xc0, !PT ;  /* 0x0000000306067812 */ /* 0x000fc800078ec0ff */
[----:B------:R-:W-:Y:S01]  /*09e0*/  ISETP.NE.AND P1, PT, R6, RZ, PT ;  /* 0x000000ff0600720c */ /* 0x000fe20003f25270 */
[----:B------:R-:W-:-:S04]  /*09f0*/  @P0 IMAD.WIDE R16, R0, 0x8, R12 ;  /* 0x0000000800100825 */ /* 0x000fc800078e020c */
[----:B------:R-:W-:-:S04]  /*0a00*/  @P0 IMAD.WIDE R18, R0, 0x8, R16 ;  /* 0x0000000800120825 */ /* 0x000fc800078e0210 */
[C---:B0-----:R-:W-:Y:S01]  /*0a10*/  @P0 IMAD.WIDE R22, R0.reuse, 0x8, R2 ;  /* 0x0000000800160825 */ /* 0x041fe200078e0202 */
[----:B--2---:R0:W-:Y:S04]  /*0a20*/  @P0 STG.E.64 desc[UR4][R4.64], R8 ;  /* 0x0000000804000986 */ /* 0x0041e8000c101b04 */
[----:B---3--:R1:W-:Y:S04]  /*0a30*/  @P0 STG.E.64 desc[UR4][R12.64], R10 ;  /* 0x0000000a0c000986 */ /* 0x0083e8000c101b04 */
[----:B----4-:R1:W-:Y:S01]  /*0a40*/  @P0 STG.E.64 desc[UR4][R16.64], R14 ;  /* 0x0000000e10000986 */ /* 0x0103e2000c101b04 */
[----:B0-----:R-:W-:-:S03]  /*0a50*/  @P0 IMAD.WIDE R4, R0, 0x8, R18 ;  /* 0x0000000800040825 */ /* 0x001fc600078e0212 */
[----:B-----5:R1:W-:Y:S01]  /*0a60*/  @P0 STG.E.64 desc[UR4][R18.64], R20 ;  /* 0x0000001412000986 */ /* 0x0203e2000c101b04 */
[----:B------:R-:W-:Y:S05]  /*0a70*/  @!P1 EXIT ;  /* 0x000000000000994d */ /* 0x000fea0003800000 */
[----:B-1----:R-:W-:Y:S02]  /*0a80*/  IADD3 R10, PT, PT, -R6, RZ, RZ ;  /* 0x000000ff060a7210 */ /* 0x002fe40007ffe1ff */
[----:B------:R-:W-:-:S07]  /*0a90*/  CS2R R2, SRZ ;  /* 0x0000000000027805 */ /* 0x000fce000001ff00 */
.L_x_4:
[----:B0-----:R-:W-:-:S04]  /*0aa0*/  IADD3 R6, P0, PT, R22, R2, RZ ;  /* 0x0000000216067210 */ /* 0x001fc80007f1e0ff */
[----:B------:R-:W-:-:S06]  /*0ab0*/  IADD3.X R7, PT, PT, R23, R3, RZ, P0, !PT ;  /* 0x0000000317077210 */ /* 0x000fcc00007fe4ff */
[----:B------:R-:W2:Y:S01]  /*0ac0*/  LDG.E.64.CONSTANT R6, desc[UR4][R6.64] ;  /* 0x0000000406067981 */ /* 0x000ea2000c1e9b00 */
[----:B------:R-:W-:Y:S02]  /*0ad0*/  IADD3 R8, P0, PT, R4, R2, RZ ;  /* 0x0000000204087210 */ /* 0x000fe40007f1e0ff */
[----:B------:R-:W-:Y:S02]  /*0ae0*/  IADD3 R10, PT, PT, R10, 0x1, RZ ;  /* 0x000000010a0a7810 */ /* 0x000fe40007ffe0ff */
[----:B------:R-:W-:Y:S01]  /*0af0*/  IADD3.X R9, PT, PT, R5, R3, RZ, P0, !PT ;  /* 0x0000000305097210 */ /* 0x000fe200007fe4ff */
[----:B------:R-:W-:Y:S01]  /*0b00*/  IMAD.WIDE R2, R0, 0x8, R2 ;  /* 0x0000000800027825 */ /* 0x000fe200078e0202 */
[----:B------:R-:W-:-:S03]  /*0b10*/  ISETP.NE.AND P0, PT, R10, RZ, PT ;  /* 0x000000ff0a00720c */ /* 0x000fc60003f05270 */
[----:B--2---:R0:W-:Y:S10]  /*0b20*/  STG.E.64 desc[UR4][R8.64], R6 ;  /* 0x0000000608007986 */ /* 0x0041f4000c101b04 */
[----:B------:R-:W-:Y:S05]  /*0b30*/  @P0 BRA `(.L_x_4) ;  /* 0xfffffffc00d80947 */ /* 0x000fea000383ffff */
[----:B------:R-:W-:Y:S05]  /*0b40*/  EXIT ;  /* 0x000000000000794d */ /* 0x000fea0003800000 */
.L_x_0:
[----:B------:R-:W0:Y:S02]  /*0b50*/  LDC R2, c[0x0][0x390] ;  /* 0x0000e400ff027b82 */ /* 0x000e240000000800 */
[----:B0-----:R-:W-:-:S04]  /*0b60*/  IADD3 R7, PT, PT, R2, -UR6, -R3 ;  /* 0x8000000602077c10 */ /* 0x001fc8000fffe803 */
[----:B------:R-:W-:-:S13]  /*0b70*/  ISETP.GE.AND P0, PT, R7, 0x1, PT ;  /* 0x000000010700780c */ /* 0x000fda0003f06270 */
[----:B------:R-:W-:Y:S05]  /*0b80*/  @!P0 EXIT ;  /* 0x000000000000894d */ /* 0x000fea0003800000 */
[----:B------:R-:W0:Y:S01]  /*0b90*/  I2F.U32.RP R6, R0 ;  /* 0x0000000000067306 */ /* 0x000e220000209000 */
[----:B------:R-:W-:Y:S01]  /*0ba0*/  VIMNMX R7, PT, PT, R7, R0, !PT ;  /* 0x0000000007077248 */ /* 0x000fe20007fe0100 */
[----:B------:R-:W-:Y:S01]  /*0bb0*/  BSSY.RECONVERGENT B0, `(.L_x_5) ;  /* 0x0000030000007945 */ /* 0x000fe20003800200 */
[----:B------:R-:W-:Y:S02]  /*0bc0*/  ISETP.NE.U32.AND P2, PT, R0, RZ, PT ;  /* 0x000000ff0000720c */ /* 0x000fe40003f45070 */
[----:B------:R-:W-:Y:S02]  /*0bd0*/  IADD3 R7, PT, PT, R7, -0x1, RZ ;  /* 0xffffffff07077810 */ /* 0x000fe40007ffe0ff */
[----:B------:R-:W-:Y:S01]  /*0be0*/  MOV R25, RZ ;  /* 0x000000ff00197202 */ /* 0x000fe20000000f00 */
[----:B0-----:R-:W0:Y:S02]  /*0bf0*/  MUFU.RCP R6, R6 ;  /* 0x0000000600067308 */ /* 0x001e240000001000 */
[----:B0-----:R-:W-:-:S06]  /*0c00*/  IADD3 R2, PT, PT, R6, 0xffffffe, RZ ;  /* 0x0ffffffe06027810 */ /* 0x001fcc0007ffe0ff */
[----:B------:R0:W1:Y:S02]  /*0c10*/  F2I.FTZ.U32.TRUNC.NTZ R3, R2 ;  /* 0x0000000200037305 */ /* 0x000064000021f000 */
[----:B0-----:R-:W-:Y:S01]  /*0c20*/  HFMA2 R2, -RZ, RZ, 0, 0 ;  /* 0x00000000ff027431 */ /* 0x001fe200000001ff */
[----:B-1----:R-:W-:-:S05]  /*0c30*/  IADD3 R9, PT, PT, RZ, -R3, RZ ;  /* 0x80000003ff097210 */ /* 0x002fca0007ffe0ff */
[----:B------:R-:W-:-:S04]  /*0c40*/  IMAD R9, R9, R0, RZ ;  /* 0x0000000009097224 */ /* 0x000fc800078e02ff */
[----:B------:R-:W-:-:S06]  /*0c50*/  IMAD.HI.U32 R8, R3, R9, R2 ;  /* 0x0000000903087227 */ /* 0x000fcc00078e0002 */
[----:B------:R-:W-:-:S05]  /*0c60*/  IMAD.HI.U32 R8, R8, R7, RZ ;  /* 0x0000000708087227 */ /* 0x000fca00078e00ff */
[----:B------:R-:W-:-:S05]  /*0c70*/  IADD3 R3, PT, PT, -R8, RZ, RZ ;  /* 0x000000ff08037210 */ /* 0x000fca0007ffe1ff */
[----:B------:R-:W-:-:S05]  /*0c80*/  IMAD R7, R0, R3, R7 ;  /* 0x0000000300077224 */ /* 0x000fca00078e0207 */
[----:B------:R-:W-:-:S13]  /*0c90*/  ISETP.GE.U32.AND P0, PT, R7, R0, PT ;  /* 0x000000000700720c */ /* 0x000fda0003f06070 */
[-C--:B------:R-:W-:Y:S02]  /*0ca0*/  @P0 IADD3 R7, PT, PT, R7, -R0.reuse, RZ ;  /* 0x8000000007070210 */ /* 0x080fe40007ffe0ff */
[----:B------:R-:W-:Y:S02]  /*0cb0*/  @P0 IADD3 R8, PT, PT, R8, 0x1, RZ ;  /* 0x0000000108080810 */ /* 0x000fe40007ffe0ff */
[----:B------:R-:W-:-:S13]  /*0cc0*/  ISETP.GE.U32.AND P1, PT, R7, R0, PT ;  /* 0x000000000700720c */ /* 0x000fda0003f26070 */
[----:B------:R-:W-:Y:S02]  /*0cd0*/  @P1 IADD3 R8, PT, PT, R8, 0x1, RZ ;  /* 0x0000000108081810 */ /* 0x000fe40007ffe0ff */
[----:B------:R-:W-:-:S04]  /*0ce0*/  @!P2 LOP3.LUT R8, RZ, R0, RZ, 0x33, !PT ;  /* 0x00000000ff08a212 */ /* 0x000fc800078e33ff */
[C---:B------:R-:W-:Y:S02]  /*0cf0*/  ISETP.GE.U32.AND P0, PT, R8.reuse, 0x3, PT ;  /* 0x000000030800780c */ /* 0x040fe40003f06070 */
[----:B------:R-:W-:-:S04]  /*0d00*/  IADD3 R2, PT, PT, R8, 0x1, RZ ;  /* 0x0000000108027810 */ /* 0x000fc80007ffe0ff */
[----:B------:R-:W-:-:S04]  /*0d10*/  LOP3.LUT R21, R2, 0x3, RZ, 0xc0, !PT ;  /* 0x0000000302157812 */ /* 0x000fc800078ec0ff */
[----:B------:R-:W-:-:S03]  /*0d20*/  ISETP.NE.AND P1, PT, R21, RZ, PT ;  /* 0x000000ff1500720c */ /* 0x000fc60003f25270 */
[----:B------:R-:W-:Y:S10]  /*0d30*/  @!P0 BRA `(.L_x_6) ;  /* 0x00000000005c8947 */ /* 0x000ff40003800000 */
[----:B------:R-:W-:Y:S02]  /*0d40*/  LOP3.LUT R2, R2, 0xfffffffc, RZ, 0xc0, !PT ;  /* 0xfffffffc02027812 */ /* 0x000fe400078ec0ff */
[----:B------:R-:W-:Y:S02]  /*0d50*/  MOV R25, RZ ;  /* 0x000000ff00197202 */ /* 0x000fe40000000f00 */
[----:B------:R-:W-:-:S07]  /*0d60*/  IADD3 R24, PT, PT, -R2, RZ, RZ ;  /* 0x000000ff02187210 */ /* 0x000fce0007ffe1ff */
.L_x_7:
[----:B0-----:R-:W-:-:S04]  /*0d70*/  IMAD.WIDE R2, R25, 0x8, R22 ;  /* 0x0000000819027825 */ /* 0x001fc800078e0216 */
[C---:B------:R-:W-:Y:S02]  /*0d80*/  IMAD.WIDE R6, R0.reuse, 0x8, R2 ;  /* 0x0000000800067825 */ /* 0x040fe400078e0202 */
[----:B------:R-:W2:Y:S02]  /*0d90*/  LDG.E.64.CONSTANT R2, desc[UR4][R2.64] ;  /* 0x0000000402027981 */ /* 0x000ea4000c1e9b00 */
[C---:B------:R-:W-:Y:S02]  /*0da0*/  IMAD.WIDE R8, R0.reuse, 0x8, R6 ;  /* 0x0000000800087825 */ /* 0x040fe400078e0206 */
[----:B------:R-:W3:Y:S02]  /*0db0*/  LDG.E.64.CONSTANT R6, desc[UR4][R6.64] ;  /* 0x0000000406067981 */ /* 0x000ee4000c1e9b00 */
[----:B------:R-:W-:Y:S02]  /*0dc0*/  IMAD.WIDE R10, R0, 0x8, R8 ;  /* 0x00000008000a7825 */ /* 0x000fe400078e0208 */
[----:B------:R-:W4:Y:S04]  /*0dd0*/  LDG.E.64.CONSTANT R8, desc[UR4][R8.64] ;  /* 0x0000000408087981 */ /* 0x000f28000c1e9b00 */
[----:B------:R-:W5:Y:S01]  /*0de0*/  LDG.E.64.CONSTANT R10, desc[UR4][R10.64] ;  /* 0x000000040a0a7981 */ /* 0x000f62000c1e9b00 */
[----:B------:R-:W-:-:S04]  /*0df0*/  IMAD.WIDE R12, R25, 0x8, R4 ;  /* 0x00000008190c7825 */ /* 0x000fc800078e0204 */
[----:B------:R-:W-:-:S04]  /*0e00*/  IMAD.WIDE R14, R0, 0x8, R12 ;  /* 0x00000008000e7825 */ /* 0x000fc800078e020c */
[----:B------:R-:W-:-:S04]  /*0e10*/  IMAD.WIDE R16, R0, 0x8, R14 ;  /* 0x0000000800107825 */ /* 0x000fc800078e020e */
[----:B------:R-:W-:Y:S01]  /*0e20*/  IMAD.WIDE R18, R0, 0x8, R16 ;  /* 0x0000000800127825 */ /* 0x000fe200078e0210 */
[----:B------:R-:W-:-:S04]  /*0e30*/  IADD3 R24, PT, PT, R24, 0x4, RZ ;  /* 0x0000000418187810 */ /* 0x000fc80007ffe0ff */
[----:B------:R-:W-:Y:S02]  /*0e40*/  ISETP.NE.AND P0, PT, R24, RZ, PT ;  /* 0x000000ff1800720c */ /* 0x000fe40003f05270 */
[----:B------:R-:W-:Y:S01]  /*0e50*/  LEA R25, R0, R25, 0x2 ;  /* 0x0000001900197211 */ /* 0x000fe200078e10ff */
[----:B--2---:R0:W-:Y:S04]  /*0e60*/  STG.E.64 desc[UR4][R12.64], R2 ;  /* 0x000000020c007986 */ /* 0x0041e8000c101b04 */
[----:B---3--:R0:W-:Y:S04]  /*0e70*/  STG.E.64 desc[UR4][R14.64], R6 ;  /* 0x000000060e007986 */ /* 0x0081e8000c101b04 */
[----:B----4-:R0:W-:Y:S04]  /*0e80*/  STG.E.64 desc[UR4][R16.64], R8 ;  /* 0x0000000810007986 */ /* 0x0101e8000c101b04 */
[----:B-----5:R0:W-:Y:S01]  /*0e90*/  STG.E.64 desc[UR4][R18.64], R10 ;  /* 0x0000000a12007986 */ /* 0x0201e2000c101b04 */
[----:B------:R-:W-:Y:S05]  /*0ea0*/  @P0 BRA `(.L_x_7) ;  /* 0xfffffffc00b00947 */ /* 0x000fea000383ffff */
.L_x_6:
[----:B------:R-:W-:Y:S05]  /*0eb0*/  BSYNC.RECONVERGENT B0 ;  /* 0x0000000000007941 */ /* 0x000fea0003800200 */
.L_x_5:
[----:B------:R-:W-:Y:S05]  /*0ec0*/  @!P1 EXIT ;  /* 0x000000000000994d */ /* 0x000fea0003800000 */
[----:B0-----:R-:W0:Y:S01]  /*0ed0*/  LDC.64 R2, c[0x0][0x388] ;  /* 0x0000e200ff027b82 */ /* 0x001e220000000a00 */
[----:B------:R-:W-:Y:S01]  /*0ee0*/  IADD3 R21, PT, PT, -R21, RZ, RZ ;  /* 0x000000ff15157210 */ /* 0x000fe20007ffe1ff */
[----:B------:R-:W1:Y:S06]  /*0ef0*/  LDCU UR6, c[0x0][0x398] ;  /* 0x00007300ff0677ac */ /* 0x000e6c0008000800 */
[----:B------:R-:W2:Y:S01]  /*0f00*/  LDC.64 R4, c[0x0][0x380] ;  /* 0x0000e000ff047b82 */ /* 0x000ea20000000a00 */
[----:B0-----:R-:W-:-:S04]  /*0f10*/  IMAD.WIDE R2, R20, 0x8, R2 ;  /* 0x0000000814027825 */ /* 0x001fc800078e0202 */
[----:B-12---:R-:W-:-:S07]  /*0f20*/  IMAD.WIDE R4, R20, 0x8, R4 ;  /* 0x0000000814047825 */ /* 0x006fce00078e0204 */
.L_x_8:
[----:B0-----:R-:W-:-:S06]  /*0f30*/  IMAD.WIDE R8, R25, 0x8, R4 ;  /* 0x0000000819087825 */ /* 0x001fcc00078e0204 */
[----:B------:R-:W2:Y:S01]  /*0f40*/  LDG.E.64.CONSTANT R8, desc[UR4][R8.64] ;  /* 0x0000000408087981 */ /* 0x000ea2000c1e9b00 */
[----:B------:R-:W-:Y:S01]  /*0f50*/  IADD3 R21, PT, PT, R21, 0x1, RZ ;  /* 0x0000000115157810 */ /* 0x000fe20007ffe0ff */
[C---:B------:R-:W-:Y:S01]  /*0f60*/  IMAD.WIDE R6, R25.reuse, 0x8, R2 ;  /* 0x0000000819067825 */ /* 0x040fe200078e0202 */
[----:B------:R-:W-:Y:S02]  /*0f70*/  IADD3 R25, PT, PT, R25, UR6, RZ ;  /* 0x0000000619197c10 */ /* 0x000fe4000fffe0ff */
[----:B------:R-:W-:Y:S02]  /*0f80*/  ISETP.NE.AND P0, PT, R21, RZ, PT ;  /* 0x000000ff1500720c */ /* 0x000fe40003f05270 */
[----:B--2---:R0:W-:Y:S11]  /*0f90*/  STG.E.64 desc[UR4][R6.64], R8 ;  /* 0x0000000806007986 */ /* 0x0041f6000c101b04 */
[----:B------:R-:W-:Y:S05]  /*0fa0*/  @!P0 EXIT ;  /* 0x000000000000894d */ /* 0x000fea0003800000 */
[----:B------:R-:W-:Y:S05]  /*0fb0*/  BRA `(.L_x_8) ;  /* 0xfffffffc00dc7947 */ /* 0x000fea000383ffff */
.L_x_9:
[----:B------:R-:W-:-:S00]  /*0fc0*/  BRA `(.L_x_9) ;  /* 0xfffffffc00fc7947 */ /* 0x000fc0000383ffff */
[----:B------:R-:W-:-:S00]  /*0fd0*/  NOP ;  /* 0x0000000000007918 */ /* 0x000fc00000000000 */
        /* <DEDUP_REMOVED lines=10> */
.L_x_20:


//--------------------- .text._Z14copy_kernel_r4PKfPfiiiii --------------------------
	.section	.text._Z14copy_kernel_r4PKfPfiiiii,"ax",@progbits
	.align	128
        .global         _Z14copy_kernel_r4PKfPfiiiii
        .type           _Z14copy_kernel_r4PKfPfiiiii,@function
        .size           _Z14copy_kernel_r4PKfPfiiiii,(.L_x_21 - _Z14copy_kernel_r4PKfPfiiiii)
        .other          _Z14copy_kernel_r4PKfPfiiiii,@"STO_CUDA_ENTRY STV_DEFAULT"
_Z14copy_kernel_r4PKfPfiiiii:
.text._Z14copy_kernel_r4PKfPfiiiii:
        /* <DEDUP_REMOVED lines=29> */
.L_x_12:
[----:B------:R-:W1:Y:S01]  /*01d0*/  LDC R0, c[0x0][0x398] ;  /* 0x0000e600ff007b82 */ /* 0x000e620000000800 */
[----:B0-----:R-:W-:-:S04]  /*01e0*/  IADD3 R8, P0, PT, R4, UR8, RZ ;  /* 0x0000000804087c10 */ /* 0x001fc8000ff1e0ff */
[----:B------:R-:W-:-:S05]  /*01f0*/  IADD3.X R9, PT, PT, R3, UR9, RZ, P0, !PT ;  /* 0x0000000903097c10 */ /* 0x000fca00087fe4ff */
[----:B------:R-:W2:Y:S01]  /*0200*/  LDG.E.CONSTANT R17, desc[UR4][R8.64] ;  /* 0x0000000408117981 */ /* 0x000ea2000c1e9900 */
[----:B-1----:R-:W-:-:S04]  /*0210*/  IMAD.WIDE R14, R0, 0x4, R8 ;  /* 0x00000004000e7825 */ /* 0x002fc800078e0208 */
[C---:B------:R-:W-:Y:S02]  /*0220*/  IMAD.WIDE R26, R0.reuse, 0x4, R14 ;  /* 0x00000004001a7825 */ /* 0x040fe400078e020e */
[----:B------:R-:W3:Y:S02]  /*0230*/  LDG.E.CONSTANT R15, desc[UR4][R14.64] ;  /* 0x000000040e0f7981 */ /* 0x000ee4000c1e9900 */
[C---:B------:R-:W-:Y:S02]  /*0240*/  IMAD.WIDE R20, R0.reuse, 0x4, R26 ;  /* 0x0000000400147825 */ /* 0x040fe400078e021a */
[----:B------:R-:W4:Y:S04]  /*0250*/  LDG.E.CONSTANT R7, desc[UR4][R26.64] ;  /* 0x000000041a077981 */ /* 0x000f28000c1e9900 */
[----:B------:R0:W5:Y:S01]  /*0260*/  LDG.E.CONSTANT R25, desc[UR4][R20.64] ;  /* 0x0000000414197981 */ /* 0x000162000c1e9900 */
[----:B------:R-:W-:-:S04]  /*0270*/  IMAD.WIDE R10, R0, 0x4, R20 ;  /* 0x00000004000a7825 */ /* 0x000fc800078e0214 */
[C---:B------:R-:W-:Y:S02]  /*0280*/  IMAD.WIDE R12, R0.reuse, 0x4, R10 ;  /* 0x00000004000c7825 */ /* 0x040fe400078e020a */
[----:B------:R-:W5:Y:S02]  /*0290*/  LDG.E.CONSTANT R11, desc[UR4][R10.64] ;  /* 0x000000040a0b7981 */ /* 0x000f64000c1e9900 */
[C---:B0-----:R-:W-:Y:S02]  /*02a0*/  IMAD.WIDE R20, R0.reuse, 0x4, R12 ;  /* 0x0000000400147825 */ /* 0x041fe400078e020c */
[----:B------:R0:W5:Y:S04]  /*02b0*/  LDG.E.CONSTANT R24, desc[UR4][R12.64] ;  /* 0x000000040c187981 */ /* 0x000168000c1e9900 */
[----:B------:R1:W5:Y:S01]  /*02c0*/  LDG.E.CONSTANT R6, desc[UR4][R20.64] ;  /* 0x0000000414067981 */ /* 0x000362000c1e9900 */
[----:B------:R-:W-:-:S04]  /*02d0*/  IMAD.WIDE R18, R0, 0x4, R20 ;  /* 0x0000000400127825 */ /* 0x000fc800078e0214 */
[C---:B------:R-:W-:Y:S02]  /*02e0*/  IMAD.WIDE R8, R0.reuse, 0x4, R18 ;  /* 0x0000000400087825 */ /* 0x040fe400078e0212 */
[----:B------:R-:W5:Y:S02]  /*02f0*/  LDG.E.CONSTANT R19, desc[UR4][R18.64] ;  /* 0x0000000412137981 */ /* 0x000f64000c1e9900 */
[C---:B------:R-:W-:Y:S02]  /*0300*/  IMAD.WIDE R28, R0.reuse, 0x4, R8 ;  /* 0x00000004001c7825 */ /* 0x040fe400078e0208 */
[----:B------:R-:W5:Y:S02]  /*0310*/  LDG.E.CONSTANT R8, desc[UR4][R8.64] ;  /* 0x0000000408087981 */ /* 0x000f64000c1e9900 */
[C---:B------:R-:W-:Y:S02]  /*0320*/  IMAD.WIDE R22, R0.reuse, 0x4, R28 ;  /* 0x0000000400167825 */ /* 0x040fe400078e021c */
[----:B------:R1:W5:Y:S04]  /*0330*/  LDG.E.CONSTANT R18, desc[UR4][R28.64] ;  /* 0x000000041c127981 */ /* 0x000368000c1e9900 */
[----:B------:R-:W5:Y:S01]  /*0340*/  LDG.E.CONSTANT R10, desc[UR4][R22.64] ;  /* 0x00000004160a7981 */ /* 0x000f62000c1e9900 */
[----:B0-----:R-:W-:-:S05]  /*0350*/  IMAD.WIDE R12, R0, 0x4, R22 ;  /* 0x00000004000c7825 */ /* 0x001fca00078e0216 */
[----:B------:R0:W5:Y:S01]  /*0360*/  LDG.E.CONSTANT R9, desc[UR4][R12.64] ;  /* 0x000000040c097981 */ /* 0x000162000c1e9900 */
[----:B------:R-:W-:-:S04]  /*0370*/  IMAD.WIDE R26, R0, 0x4, R12 ;  /* 0x00000004001a7825 */ /* 0x000fc800078e020c */
[C---:B-1----:R-:W-:Y:S02]  /*0380*/  IMAD.WIDE R20, R0.reuse, 0x4, R26 ;  /* 0x0000000400147825 */ /* 0x042fe400078e021a */
[----:B------:R-:W5:Y:S02]  /*0390*/  LDG.E.CONSTANT R26, desc[UR4][R26.64] ;  /* 0x000000041a1a7981 */ /* 0x000f64000c1e9900 */
[----:B------:R-:W-:-:S04]  /*03a0*/  IMAD.WIDE R28, R0, 0x4, R20 ;  /* 0x00000004001c7825 */ /* 0x000fc800078e0214 */
[----:B0-----:R-:W-:Y:S01]  /*03b0*/  IMAD.WIDE R12, R0, 0x4, R28 ;  /* 0x00000004000c7825 */ /* 0x001fe200078e021c */
[----:B------:R0:W5:Y:S04]  /*03c0*/  LDG.E.CONSTANT R27, desc[UR4][R20.64] ;  /* 0x00000004141b7981 */ /* 0x000168000c1e9900 */
[----:B------:R-:W5:Y:S04]  /*03d0*/  LDG.E.CONSTANT R28, desc[UR4][R28.64] ;  /* 0x000000041c1c7981 */ /* 0x000f68000c1e9900 */
[----:B------:R1:W5:Y:S01]  /*03e0*/  LDG.E.CONSTANT R29, desc[UR4][R12.64] ;  /* 0x000000040c1d7981 */ /* 0x000362000c1e9900 */
[----:B------:R-:W-:-:S04]  /*03f0*/  IADD3 R22, P0, PT, R4, UR10, RZ ;  /* 0x0000000a04167c10 */ /* 0x000fc8000ff1e0ff */
[----:B------:R-:W-:-:S03]  /*0400*/  IADD3.X R23, PT, PT, R3, UR11, RZ, P0, !PT ;  /* 0x0000000b03177c10 */ /* 0x000fc600087fe4ff */
[----:B0-----:R-:W-:-:S04]  /*0410*/  IMAD.WIDE R20, R0, 0x4, R22 ;  /* 0x0000000400147825 */ /* 0x001fc800078e0216 */
[----:B-1----:R-:W-:Y:S01]  /*0420*/  IMAD.WIDE R12, R0, 0x4, R20 ;  /* 0x00000004000c7825 */ /* 0x002fe200078e0214 */
[----:B------:R-:W-:-:S04]  /*0430*/  IADD3 R5, PT, PT, R5, 0x10, RZ ;  /* 0x0000001005057810 */ /* 0x000fc80007ffe0ff */
[----:B------:R-:W-:Y:S01]  /*0440*/  ISETP.NE.AND P0, PT, R5, RZ, PT ;  /* 0x000000ff0500720c */ /* 0x000fe20003f05270 */
[----:B--2---:R-:W-:Y:S04]  /*0450*/  STG.E desc[UR4][R22.64], R17 ;  /* 0x0000001116007986 */ /* 0x004fe8000c101904 */
[----:B---3--:R0:W-:Y:S02]  /*0460*/  STG.E desc[UR4][R20.64], R15 ;  /* 0x0000000f14007986 */ /* 0x0081e4000c101904 */
[----:B0-----:R-:W-:-:S04]  /*0470*/  IMAD.WIDE R14, R0, 0x4, R12 ;  /* 0x00000004000e7825 */ /* 0x001fc800078e020c */
[----:B------:R-:W-:-:S04]  /*0480*/  IMAD.WIDE R16, R0, 0x4, R14 ;  /* 0x0000000400107825 */ /* 0x000fc800078e020e */
[C---:B------:R-:W-:Y:S01]  /*0490*/  IMAD.WIDE R20, R0.reuse, 0x4, R16 ;  /* 0x0000000400147825 */ /* 0x040fe200078e0210 */
[----:B----4-:R0:W-:Y:S03]  /*04a0*/  STG.E desc[UR4][R12.64], R7 ;  /* 0x000000070c007986 */ /* 0x0101e6000c101904 */
[C---:B------:R-:W-:Y:S01]  /*04b0*/  IMAD.WIDE R22, R0.reuse, 0x4, R20 ;  /* 0x0000000400167825 */ /* 0x040fe200078e0214 */
[----:B-----5:R-:W-:Y:S03]  /*04c0*/  STG.E desc[UR4][R14.64], R25 ;  /* 0x000000190e007986 */ /* 0x020fe6000c101904 */
[C---:B0-----:R-:W-:Y:S01]  /*04d0*/  IMAD.WIDE R12, R0.reuse, 0x4, R22 ;  /* 0x00000004000c7825 */ /* 0x041fe200078e0216 */
[----:B------:R0:W-:Y:S04]  /*04e0*/  STG.E desc[UR4][R16.64], R11 ;  /* 0x0000000b10007986 */ /* 0x0001e8000c101904 */
[----:B------:R1:W-:Y:S01]  /*04f0*/  STG.E desc[UR4][R20.64], R24 ;  /* 0x0000001814007986 */ /* 0x0003e2000c101904 */
[----:B0-----:R-:W-:-:S04]  /*0500*/  IMAD.WIDE R16, R0, 0x4, R12 ;  /* 0x0000000400107825 */ /* 0x001fc800078e020c */
[C---:B-1----:R-:W-:Y:S01]  /*0510*/  IMAD.WIDE R20, R0.reuse, 0x4, R16 ;  /* 0x0000000400147825 */ /* 0x042fe200078e0210 */
[----:B------:R0:W-:Y:S03]  /*0520*/  STG.E desc[UR4][R22.64], R6 ;  /* 0x0000000616007986 */ /* 0x0001e6000c101904 */
[----:B------:R-:W-:-:S04]  /*0530*/  IMAD.WIDE R14, R0, 0x4, R20 ;  /* 0x00000004000e7825 */ /* 0x000fc800078e0214 */
[C---:B0-----:R-:W-:Y:S01]  /*0540*/  IMAD.WIDE R6, R0.reuse, 0x4, R14 ;  /* 0x0000000400067825 */ /* 0x041fe200078e020e */
[----:B------:R0:W-:Y:S03]  /*0550*/  STG.E desc[UR4][R12.64], R19 ;  /* 0x000000130c007986 */ /* 0x0001e6000c101904 */
[C---:B------:R-:W-:Y:S01]  /*0560*/  IMAD.WIDE R22, R0.reuse, 0x4, R6 ;  /* 0x0000000400167825 */ /* 0x040fe200078e0206 */
[----:B------:R1:W-:Y:S03]  /*0570*/  STG.E desc[UR4][R16.64], R8 ;  /* 0x0000000810007986 */ /* 0x0003e6000c101904 */
[C---:B0-----:R-:W-:Y:S01]  /*0580*/  IMAD.WIDE R12, R0.reuse, 0x4, R22 ;  /* 0x00000004000c7825 */ /* 0x041fe200078e0216 */
[----:B------:R0:W-:Y:S03]  /*0590*/  STG.E desc[UR4][R20.64], R18 ;  /* 0x0000001214007986 */ /* 0x0001e6000c101904 */
[C---:B-1----:R-:W-:Y:S01]  /*05a0*/  IMAD.WIDE R16, R0.reuse, 0x4, R12 ;  /* 0x0000000400107825 */ /* 0x042fe200078e020c */
[----:B------:R1:W-:Y:S04]  /*05b0*/  STG.E desc[UR4][R14.64], R10 ;  /* 0x0000000a0e007986 */ /* 0x0003e8000c101904 */
[----:B------:R1:W-:Y:S01]  /*05c0*/  STG.E desc[UR4][R6.64], R9 ;  /* 0x0000000906007986 */ /* 0x0003e2000c101904 */
[----:B------:R-:W-:-:S03]  /*05d0*/  IMAD.WIDE R24, R0, 0x4, R16 ;  /* 0x0000000400187825 */ /* 0x000fc600078e0210 */
[----:B------:R1:W-:Y:S04]  /*05e0*/  STG.E desc[UR4][R22.64], R26 ;  /* 0x0000001a16007986 */ /* 0x0003e8000c101904 */
[----:B------:R1:W-:Y:S04]  /*05f0*/  STG.E desc[UR4][R12.64], R27 ;  /* 0x0000001b0c007986 */ /* 0x0003e8000c101904 */
[----:B------:R1:W-:Y:S04]  /*0600*/  STG.E desc[UR4][R16.64], R28 ;  /* 0x0000001c10007986 */ /* 0x0003e8000c101904 */
[----:B------:R1:W-:Y:S01]  /*0610*/  STG.E desc[UR4][R24.64], R29 ;  /* 0x0000001d18007986 */ /* 0x0003e2000c101904 */
[----:B0-----:R-:W-:-:S02]  /*0620*/  MOV R18, R4 ;  /* 0x0000000400127202 */ /* 0x001fc40000000f00 */
[----:B------:R-:W-:-:S03]  /*0630*/  MOV R19, R3 ;  /* 0x0000000300137202 */ /* 0x000fc60000000f00 */
[----:B------:R-:W-:-:S03]  /*0640*/  IMAD.WIDE R18, R0, 0x40, R18 ;  /* 0x0000004000127825 */ /* 0x000fc600078e0212 */
[----:B------:R-:W-:Y:S02]  /*0650*/  MOV R4, R18 ;  /* 0x0000001200047202 */ /* 0x000fe40000000f00 */
[----:B------:R-:W-:Y:S01]  /*0660*/  MOV R3, R19 ;  /* 0x0000001300037202 */ /* 0x000fe20000000f00 */
[----:B-1----:R-:W-:Y:S06]  /*0670*/  @P0 BRA `(.L_x_12) ;  /* 0xfffffff800d40947 */ /* 0x002fec000383ffff */
[C---:B------:R-:W-:Y:S02]  /*0680*/  IADD3 R26, P0, PT, R4.reuse, UR8, RZ ;  /* 0x00000008041a7c10 */ /* 0x040fe4000ff1e0ff */
[----:B------:R-:W-:Y:S02]  /*0690*/  IADD3 R4, P1, PT, R4, UR10, RZ ;  /* 0x0000000a04047c10 */ /* 0x000fe4000ff3e0ff */
[C---:B------:R-:W-:Y:S02]  /*06a0*/  IADD3.X R27, PT, PT, R3.reuse, UR9, RZ, P0, !PT ;  /* 0x00000009031b7c10 */ /* 0x040fe400087fe4ff */
[----:B------:R-:W-:-:S09]  /*06b0*/  IADD3.X R5, PT, PT, R3, UR11, RZ, P1, !PT ;  /* 0x0000000b03057c10 */ /* 0x000fd20008ffe4ff */
.L_x_11:
        /* <DEDUP_REMOVED lines=8> */
[----:B------:R0:W2:Y:S04]  /*0740*/  LDG.E.CONSTANT R25, desc[UR4][R26.64] ;  /* 0x000000041a197981 */ /* 0x0000a8000c1e9900 */
[----:B------:R-:W3:Y:S01]  /*0750*/  LDG.E.CONSTANT R17, desc[UR4][R12.64] ;  /* 0x000000040c117981 */ /* 0x000ee2000c1e9900 */
[----:B------:R-:W-:-:S05]  /*0760*/  IMAD.WIDE R14, R0, 0x4, R12 ;  /* 0x00000004000e7825 */ /* 0x000fca00078e020c */
[----:B------:R-:W4:Y:S01]  /*0770*/  LDG.E.CONSTANT R19, desc[UR4][R14.64] ;  /* 0x000000040e137981 */ /* 0x000f22000c1e9900 */
[----:B------:R-:W-:-:S05]  /*0780*/  IMAD.WIDE R28, R0, 0x4, R14 ;  /* 0x00000004001c7825 */ /* 0x000fca00078e020e */
[----:B------:R-:W5:Y:S01]  /*0790*/  LDG.E.CONSTANT R21, desc[UR4][R28.64] ;  /* 0x000000041c157981 */ /* 0x000f62000c1e9900 */
[----:B------:R-:W-:-:S05]  /*07a0*/  IMAD.WIDE R6, R0, 0x4, R28 ;  /* 0x0000000400067825 */ /* 0x000fca00078e021c */
[----:B------:R1:W5:Y:S01]  /*07b0*/  LDG.E.CONSTANT R20, desc[UR4][R6.64] ;  /* 0x0000000406147981 */ /* 0x000362000c1e9900 */
[----:B------:R-:W-:-:S04]  /*07c0*/  IMAD.WIDE R22, R0, 0x4, R6 ;  /* 0x0000000400167825 */ /* 0x000fc800078e0206 */
[C---:B0-----:R-:W-:Y:S02]  /*07d0*/  IMAD.WIDE R26, R0.reuse, 0x4, R22 ;  /* 0x00000004001a7825 */ /* 0x041fe400078e0216 */
[----:B------:R-:W5:Y:S02]  /*07e0*/  LDG.E.CONSTANT R23, desc[UR4][R22.64] ;  /* 0x0000000416177981 */ /* 0x000f64000c1e9900 */
[C---:B------:R-:W-:Y:S02]  /*07f0*/  IMAD.WIDE R2, R0.reuse, 0x4, R26 ;  /* 0x0000000400027825 */ /* 0x040fe400078e021a */
[----:B------:R0:W5:Y:S04]  /*0800*/  LDG.E.CONSTANT R24, desc[UR4][R26.64] ;  /* 0x000000041a187981 */ /* 0x000168000c1e9900 */
[----:B------:R-:W5:Y:S01]  /*0810*/  LDG.E.CONSTANT R22, desc[UR4][R2.64] ;  /* 0x0000000402167981 */ /* 0x000f62000c1e9900 */
[----:B-1----:R-:W-:-:S04]  /*0820*/  IMAD.WIDE R6, R0, 0x4, R4 ;  /* 0x0000000400067825 */ /* 0x002fc800078e0204 */
[----:B------:R-:W-:-:S04]  /*0830*/  IMAD.WIDE R8, R0, 0x4, R6 ;  /* 0x0000000400087825 */ /* 0x000fc800078e0206 */
[----:B------:R-:W-:-:S04]  /*0840*/  IMAD.WIDE R10, R0, 0x4, R8 ;  /* 0x00000004000a7825 */ /* 0x000fc800078e0208 */
[----:B------:R-:W-:-:S04]  /*0850*/  IMAD.WIDE R12, R0, 0x4, R10 ;  /* 0x00000004000c7825 */ /* 0x000fc800078e020a */
[----:B------:R-:W-:-:S04]  /*0860*/  IMAD.WIDE R14, R0, 0x4, R12 ;  /* 0x00000004000e7825 */ /* 0x000fc800078e020c */
[----:B------:R-:W-:-:S04]  /*0870*/  IMAD.WIDE R28, R0, 0x4, R14 ;  /* 0x00000004001c7825 */ /* 0x000fc800078e020e */
[C---:B0-----:R-:W-:Y:S01]  /*0880*/  IMAD.WIDE R26, R0.reuse, 0x4, R2 ;  /* 0x00000004001a7825 */ /* 0x041fe200078e0202 */
[----:B--2---:R-:W-:Y:S04]  /*0890*/  STG.E desc[UR4][R4.64], R25 ;  /* 0x0000001904007986 */ /* 0x004fe8000c101904 */
[----:B---3--:R0:W-:Y:S04]  /*08a0*/  STG.E desc[UR4][R6.64], R17 ;  /* 0x0000001106007986 */ /* 0x0081e8000c101904 */
[----:B----4-:R1:W-:Y:S01]  /*08b0*/  STG.E desc[UR4][R8.64], R19 ;  /* 0x0000001308007986 */ /* 0x0103e2000c101904 */
[----:B0-----:R-:W-:-:S03]  /*08c0*/  IMAD.WIDE R6, R0, 0x4, R28 ;  /* 0x0000000400067825 */ /* 0x001fc600078e021c */
[----:B-----5:R1:W-:Y:S04]  /*08d0*/  STG.E desc[UR4][R10.64], R21 ;  /* 0x000000150a007986 */ /* 0x0203e8000c101904 */
[----:B------:R1:W-:Y:S04]  /*08e0*/  STG.E desc[UR4][R12.64], R20 ;  /* 0x000000140c007986 */ /* 0x0003e8000c101904 */
[----:B------:R1:W-:Y:S04]  /*08f0*/  STG.E desc[UR4][R14.64], R23 ;  /* 0x000000170e007986 */ /* 0x0003e8000c101904 */
[----:B------:R1:W-:Y:S04]  /*0900*/  STG.E desc[UR4][R28.64], R24 ;  /* 0x000000181c007986 */ /* 0x0003e8000c101904 */
[----:B------:R1:W-:Y:S01]  /*0910*/  STG.E desc[UR4][R6.64], R22 ;  /* 0x0000001606007986 */ /* 0x0003e2000c101904 */
[----:B------:R-:W-:-:S07]  /*0920*/  IMAD.WIDE R4, R0, 0x4, R6 ;  /* 0x0000000400047825 */ /* 0x000fce00078e0206 */
.L_x_13:
[----:B------:R-:W-:Y:S05]  /*0930*/  @!P1 EXIT ;  /* 0x000000000000994d */ /* 0x000fea0003800000 */
[----:B------:R-:W-:-:S13]  /*0940*/  ISETP.GE.U32.AND P0, PT, R18, 0x4, PT ;  /* 0x000000041200780c */ /* 0x000fda0003f06070 */
[C---:B-1----:R-:W-:Y:S01]  /*0950*/  @P0 IMAD.WIDE R6, R0.reuse, 0x4, R26 ;  /* 0x0000000400060825 */ /* 0x042fe200078e021a */
[----:B------:R0:W2:Y:S03]  /*0960*/  @P0 LDG.E.CONSTANT R17, desc[UR4][R26.64] ;  /* 0x000000041a110981 */ /* 0x0000a6000c1e9900 */
[C---:B------:R-:W-:Y:S02]  /*0970*/  @P0 IMAD.WIDE R10, R0.reuse, 0x4, R6 ;  /* 0x00000004000a0825 */ /* 0x040fe400078e0206 */
[----:B------:R-:W3:Y:S02]  /*0980*/  @P0 LDG.E.CONSTANT R7, desc[UR4][R6.64] ;  /* 0x0000000406070981 */ /* 0x000ee4000c1e9900 */
[C---:B------:R-:W-:Y:S02]  /*0990*/  @P0 IMAD.WIDE R2, R0.reuse, 0x4, R10 ;  /* 0x0000000400020825 */ /* 0x040fe400078e020a */
[----:B------:R-:W4:Y:S04]  /*09a0*/  @P0 LDG.E.CONSTANT R11, desc[UR4][R10.64] ;  /* 0x000000040a0b0981 */ /* 0x000f28000c1e9900 */
[----:B------:R-:W5:Y:S01]  /*09b0*/  @P0 LDG.E.CONSTANT R19, desc[UR4][R2.64] ;  /* 0x0000000402130981 */ /* 0x000f62000c1e9900 */
[----:B------:R-:W-:Y:S01]  /*09c0*/  @P0 IMAD.WIDE R8, R0, 0x4, R4 ;  /* 0x0000000400080825 */ /* 0x000fe200078e0204 */
[----:B------:R-:W-:-:S04]  /*09d0*/  LOP3.LUT R16, R16, 0x3, RZ, 0xc0, !PT ;  /* 0x0000000310107812 */ /* 0x000fc800078ec0ff */
[----:B------:R-:W-:Y:S01]  /*09e0*/  ISETP.NE.AND P1, PT, R16, RZ, PT ;  /* 0x000000ff1000720c */ /* 0x000fe20003f25270 */
[----:B------:R-:W-:-:S04]  /*09f0*/  @P0 IMAD.WIDE R12, R0, 0x4, R8 ;  /* 0x00000004000c0825 */ /* 0x000fc800078e0208 */
[----:B------:R-:W-:-:S04]  /*0a00*/  @P0 IMAD.WIDE R14, R0, 0x4, R12 ;  /* 0x00000004000e0825 */ /* 0x000fc800078e020c */
[C---:B0-----:R-:W-:Y:S01]  /*0a10*/  @P0 IMAD.WIDE R26, R0.reuse, 0x4, R2 ;  /* 0x00000004001a0825 */ /* 0x041fe200078e0202 */
[----:B--2---:R0:W-:Y:S04]  /*0a20*/  @P0 STG.E desc[UR4][R4.64], R17 ;  /* 0x0000001104000986 */ /* 0x0041e8000c101904 */
[----:B---3--:R1:W-:Y:S04]  /*0a30*/  @P0 STG.E desc[UR4][R8.64], R7 ;  /* 0x0000000708000986 */ /* 0x0083e8000c101904 */
[----:B----4-:R1:W-:Y:S01]  /*0a40*/  @P0 STG.E desc[UR4][R12.64], R11 ;  /* 0x0000000b0c000986 */ /* 0x0103e2000c101904 */
[----:B0-----:R-:W-:-:S03]  /*0a50*/  @P0 IMAD.WIDE R4, R0, 0x4, R14 ;  /* 0x0000000400040825 */ /* 0x001fc600078e020e */
[----:B-----5:R1:W-:Y:S01]  /*0a60*/  @P0 STG.E desc[UR4][R14.64], R19 ;  /* 0x000000130e000986 */ /* 0x0203e2000c101904 */
[----:B------:R-:W-:Y:S05]  /*0a70*/  @!P1 EXIT ;  /* 0x000000000000994d */ /* 0x000fea0003800000 */
[----:B------:R-:W-:Y:S02]  /*0a80*/  IADD3 R16, PT, PT, -R16, RZ, RZ ;  /* 0x000000ff10107210 */ /* 0x000fe40007ffe1ff */
[----:B------:R-:W-:-:S07]  /*0a90*/  CS2R R2, SRZ ;  /* 0x0000000000027805 */ /* 0x000fce000001ff00 */
.L_x_14:
[----:B------:R-:W-:-:S04]  /*0aa0*/  IADD3 R6, P0, PT, R26, R2, RZ ;  /* 0x000000021a067210 */ /* 0x000fc80007f1e0ff */
[----:B01----:R-:W-:-:S06]  /*0ab0*/  IADD3.X R7, PT, PT, R27, R3, RZ, P0, !PT ;  /* 0x000000031b077210 */ /* 0x003fcc00007fe4ff */
[----:B------:R-:W2:Y:S01]  /*0ac0*/  LDG.E.CONSTANT R7, desc[UR4][R6.64] ;  /* 0x0000000406077981 */ /* 0x000ea2000c1e9900 */
[----:B------:R-:W-:Y:S02]  /*0ad0*/  IADD3 R8, P0, PT, R4, R2, RZ ;  /* 0x0000000204087210 */ /* 0x000fe40007f1e0ff */
[----:B------:R-:W-:Y:S02]  /*0ae0*/  IADD3 R16, PT, PT, R16, 0x1, RZ ;  /* 0x0000000110107810 */ /* 0x000fe40007ffe0ff */
[----:B------:R-:W-:Y:S01]  /*0af0*/  IADD3.X R9, PT, PT, R5, R3, RZ, P0, !PT ;  /* 0x0000000305097210 */ /* 0x000fe200007fe4ff */
[----:B------:R-:W-:Y:S01]  /*0b00*/  IMAD.WIDE R2, R0, 0x4, R2 ;  /* 0x0000000400027825 */ /* 0x000fe200078e0202 */
[----:B------:R-:W-:-:S03]  /*0b10*/  ISETP.NE.AND P0, PT, R16, RZ, PT ;  /* 0x000000ff1000720c */ /* 0x000fc60003f05270 */
[----:B--2---:R0:W-:Y:S10]  /*0b20*/  STG.E desc[UR4][R8.64], R7 ;  /* 0x0000000708007986 */ /* 0x0041f4000c101904 */
[----:B------:R-:W-:Y:S05]  /*0b30*/  @P0 BRA `(.L_x_14) ;  /* 0xfffffffc00d80947 */ /* 0x000fea000383ffff */
[----:B------:R-:W-:Y:S05]  /*0b40*/  EXIT ;  /* 0x000000000000794d */ /* 0x000fea0003800000 */
.L_x_10:
        /* <DEDUP_REMOVED lines=8> */
[----:B------:R-:W-:-:S03]  /*0bd0*/  IADD3 R7, PT, PT, R7, -0x1, RZ ;  /* 0xffffffff07077810 */ /* 0x000fc60007ffe0ff */
        /* <DEDUP_REMOVED lines=9> */
[----:B------:R-:W-:Y:S01]  /*0c70*/  IMAD R7, R0, R3, R7 ;  /* 0x0000000300077224 */ /* 0x000fe200078e0207 */
[----:B------:R-:W-:-:S04]  /*0c80*/  MOV R3, RZ ;  /* 0x000000ff00037202 */ /* 0x000fc80000000f00 */
        /* <DEDUP_REMOVED lines=14> */
.L_x_17:
[----:B0-----:R-:W-:-:S04]  /*0d70*/  IMAD.WIDE R16, R3, 0x4, R26 ;  /* 0x0000000403107825 */ /* 0x001fc800078e021a */
[C---:B------:R-:W-:Y:S02]  /*0d80*/  IMAD.WIDE R18, R0.reuse, 0x4, R16 ;  /* 0x0000000400127825 */ /* 0x040fe400078e0210 */
[----:B------:R-:W2:Y:S02]  /*0d90*/  LDG.E.CONSTANT R17, desc[UR4][R16.64] ;  /* 0x0000000410117981 */ /* 0x000ea4000c1e9900 */
[C---:B------:R-:W-:Y:S02]  /*0da0*/  IMAD.WIDE R20, R0.reuse, 0x4, R18 ;  /* 0x0000000400147825 */ /* 0x040fe400078e0212 */
[----:B------:R-:W3:Y:S02]  /*0db0*/  LDG.E.CONSTANT R19, desc[UR4][R18.64] ;  /* 0x0000000412137981 */ /* 0x000ee4000c1e9900 */
[----:B------:R-:W-:Y:S02]  /*0dc0*/  IMAD.WIDE R22, R0, 0x4, R20 ;  /* 0x0000000400167825 */ /* 0x000fe400078e0214 */
[----:B------:R-:W4:Y:S04]  /*0dd0*/  LDG.E.CONSTANT R21, desc[UR4][R20.64] ;  /* 0x0000000414157981 */ /* 0x000f28000c1e9900 */
[----:B------:R-:W5:Y:S01]  /*0de0*/  LDG.E.CONSTANT R23, desc[UR4][R22.64] ;  /* 0x0000000416177981 */ /* 0x000f62000c1e9900 */
[----:B------:R-:W-:-:S04]  /*0df0*/  IMAD.WIDE R8, R3, 0x4, R4 ;  /* 0x0000000403087825 */ /* 0x000fc800078e0204 */
[----:B------:R-:W-:-:S04]  /*0e00*/  IMAD.WIDE R10, R0, 0x4, R8 ;  /* 0x00000004000a7825 */ /* 0x000fc800078e0208 */
[----:B------:R-:W-:-:S04]  /*0e10*/  IMAD.WIDE R12, R0, 0x4, R10 ;  /* 0x00000004000c7825 */ /* 0x000fc800078e020a */
[----:B------:R-:W-:Y:S01]  /*0e20*/  IMAD.WIDE R14, R0, 0x4, R12 ;  /* 0x00000004000e7825 */ /* 0x000fe200078e020c */
[----:B------:R-:W-:-:S04]  /*0e30*/  IADD3 R7, PT, PT, R7, 0x4, RZ ;  /* 0x0000000407077810 */ /* 0x000fc80007ffe0ff */
[----:B------:R-:W-:Y:S02]  /*0e40*/  ISETP.NE.AND P0, PT, R7, RZ, PT ;  /* 0x000000ff0700720c */ /* 0x000fe40003f05270 */
[----:B------:R-:W-:Y:S01]  /*0e50*/  LEA R3, R0, R3, 0x2 ;  /* 0x0000000300037211 */ /* 0x000fe200078e10ff */
[----:B--2---:R0:W-:Y:S04]  /*0e60*/  STG.E desc[UR4][R8.64], R17 ;  /* 0x0000001108007986 */ /* 0x0041e8000c101904 */
[----:B---3--:R0:W-:Y:S04]  /*0e70*/  STG.E desc[UR4][R10.64], R19 ;  /* 0x000000130a007986 */ /* 0x0081e8000c101904 */
[----:B----4-:R0:W-:Y:S04]  /*0e80*/  STG.E desc[UR4][R12.64], R21 ;  /* 0x000000150c007986 */ /* 0x0101e8000c101904 */
[----:B-----5:R0:W-:Y:S01]  /*0e90*/  STG.E desc[UR4][R14.64], R23 ;  /* 0x000000170e007986 */ /* 0x0201e2000c101904 */
[----:B------:R-:W-:Y:S05]  /*0ea0*/  @P0 BRA `(.L_x_17) ;  /* 0xfffffffc00b00947 */ /* 0x000fea000383ffff */
.L_x_16:
[----:B------:R-:W-:Y:S05]  /*0eb0*/  BSYNC.RECONVERGENT B0 ;  /* 0x0000000000007941 */ /* 0x000fea0003800200 */
.L_x_15:
[----:B------:R-:W-:Y:S05]  /*0ec0*/  @!P1 EXIT ;  /* 0x000000000000994d */ /* 0x000fea0003800000 */
[----:B------:R-:W1:Y:S01]  /*0ed0*/  LDC.64 R4, c[0x0][0x388] ;  /* 0x0000e200ff047b82 */ /* 0x000e620000000a00 */
[----:B------:R-:W-:Y:S01]  /*0ee0*/  IADD3 R2, PT, PT, -R2, RZ, RZ ;  /* 0x000000ff02027210 */ /* 0x000fe20007ffe1ff */
[----:B------:R-:W2:Y:S06]  /*0ef0*/  LDCU UR6, c[0x0][0x398] ;  /* 0x00007300ff0677ac */ /* 0x000eac0008000800 */
[----:B0-----:R-:W0:Y:S01]  /*0f00*/  LDC.64 R8, c[0x0][0x380] ;  /* 0x0000e000ff087b82 */ /* 0x001e220000000a00 */
[----:B-1----:R-:W-:-:S04]  /*0f10*/  IMAD.WIDE R4, R6, 0x4, R4 ;  /* 0x0000000406047825 */ /* 0x002fc800078e0204 */
[----:B0-2---:R-:W-:-:S07]  /*0f20*/  IMAD.WIDE R6, R6, 0x4, R8 ;  /* 0x0000000406067825 */ /* 0x005fce00078e0208 */
.L_x_18:
[----:B0-----:R-:W-:-:S06]  /*0f30*/  IMAD.WIDE R10, R3, 0x4, R6 ;  /* 0x00000004030a7825 */ /* 0x001fcc00078e0206 */
[----:B------:R-:W2:Y:S01]  /*0f40*/  LDG.E.CONSTANT R11, desc[UR4][R10.64] ;  /* 0x000000040a0b7981 */ /* 0x000ea2000c1e9900 */
[----:B------:R-:W-:Y:S01]  /*0f50*/  IADD3 R2, PT, PT, R2, 0x1, RZ ;  /* 0x0000000102027810 */ /* 0x000fe20007ffe0ff */
[C---:B------:R-:W-:Y:S01]  /*0f60*/  IMAD.WIDE R8, R3.reuse, 0x4, R4 ;  /* 0x0000000403087825 */ /* 0x040fe200078e0204 */
[----:B------:R-:W-:Y:S02]  /*0f70*/  IADD3 R3, PT, PT, R3, UR6, RZ ;  /* 0x0000000603037c10 */ /* 0x000fe4000fffe0ff */
[----:B------:R-:W-:Y:S02]  /*0f80*/  ISETP.NE.AND P0, PT, R2, RZ, PT ;  /* 0x000000ff0200720c */ /* 0x000fe40003f05270 */
[----:B--2---:R0:W-:Y:S11]  /*0f90*/  STG.E desc[UR4][R8.64], R11 ;  /* 0x0000000b08007986 */ /* 0x0041f6000c101904 */
[----:B------:R-:W-:Y:S05]  /*0fa0*/  @!P0 EXIT ;  /* 0x000000000000894d */ /* 0x000fea0003800000 */
[----:B------:R-:W-:Y:S05]  /*0fb0*/  BRA `(.L_x_18) ;  /* 0xfffffffc00dc7947 */ /* 0x000fea000383ffff */
.L_x_19:
        /* <DEDUP_REMOVED lines=12> */
.L_x_21:


//--------------------- .nv.shared.reserved.0     --------------------------
	.section	.nv.shared.reserved.0,"aw",@nobits
	.weak		__nv_reservedSMEM_offset_0_alias
	.size		__nv_reservedSMEM_offset_0_alias, 0, 64
	.other		__nv_reservedSMEM_offset_0_alias,@"STO_CUDA_RESERVED_SHARED STV_DEFAULT"
__nv_reservedSMEM_offset_0_alias:
	.zero		0
	.zero		64


//--------------------- .nv.constant0._Z14copy_kernel_r8PKdPdiiiii --------------------------
	.section	.nv.constant0._Z14copy_kernel_r8PKdPdiiiii,"a",@progbits
	.sectionflags	@""
	.align	4
.nv.constant0._Z14copy_kernel_r8PKdPdiiiii:
	.zero		932


//--------------------- .nv.constant0._Z14copy_kernel_r4PKfPfiiiii --------------------------
	.section	.nv.constant0._Z14copy_kernel_r4PKfPfiiiii,"a",@progbits
	.sectionflags	@""
	.align	4
.nv.constant0._Z14copy_kernel_r4PKfPfiiiii:
	.zero		932


//--------------------- SYMBOLS --------------------------

	.type		.nv.reservedSmem.offset0,@object
	.size		.nv.reservedSmem.offset0,0x4
